//
// Generated by NVIDIA NVVM Compiler
//
// Compiler Build ID: CL-36424714
// Cuda compilation tools, release 13.0, V13.0.88
// Based on NVVM 20.0.0
//

.version 9.0
.target sm_100
.address_size 64

	// .globl	_Z11parallelBFEPKiS0_PiS0_S0_iiiiiS1_
// _ZZ7mysgemmiiiPKfS0_PfE3A_s has been demoted
// _ZZ7mysgemmiiiPKfS0_PfE3B_s has been demoted

.visible .entry _Z11parallelBFEPKiS0_PiS0_S0_iiiiiS1_(
	.param .u64 .ptr .align 1 _Z11parallelBFEPKiS0_PiS0_S0_iiiiiS1__param_0,
	.param .u64 .ptr .align 1 _Z11parallelBFEPKiS0_PiS0_S0_iiiiiS1__param_1,
	.param .u64 .ptr .align 1 _Z11parallelBFEPKiS0_PiS0_S0_iiiiiS1__param_2,
	.param .u64 .ptr .align 1 _Z11parallelBFEPKiS0_PiS0_S0_iiiiiS1__param_3,
	.param .u64 .ptr .align 1 _Z11parallelBFEPKiS0_PiS0_S0_iiiiiS1__param_4,
	.param .u32 _Z11parallelBFEPKiS0_PiS0_S0_iiiiiS1__param_5,
	.param .u32 _Z11parallelBFEPKiS0_PiS0_S0_iiiiiS1__param_6,
	.param .u32 _Z11parallelBFEPKiS0_PiS0_S0_iiiiiS1__param_7,
	.param .u32 _Z11parallelBFEPKiS0_PiS0_S0_iiiiiS1__param_8,
	.param .u32 _Z11parallelBFEPKiS0_PiS0_S0_iiiiiS1__param_9,
	.param .u64 .ptr .align 1 _Z11parallelBFEPKiS0_PiS0_S0_iiiiiS1__param_10
)
{
	.reg .pred 	%p<68>;
	.reg .b32 	%r<133>;
	.reg .b64 	%rd<44>;

	ld.param.u64 	%rd4, [_Z11parallelBFEPKiS0_PiS0_S0_iiiiiS1__param_3];
	ld.param.u64 	%rd5, [_Z11parallelBFEPKiS0_PiS0_S0_iiiiiS1__param_4];
	ld.param.u32 	%r63, [_Z11parallelBFEPKiS0_PiS0_S0_iiiiiS1__param_6];
	ld.param.u32 	%r64, [_Z11parallelBFEPKiS0_PiS0_S0_iiiiiS1__param_7];
	ld.param.u32 	%r65, [_Z11parallelBFEPKiS0_PiS0_S0_iiiiiS1__param_8];
	ld.param.u64 	%rd3, [_Z11parallelBFEPKiS0_PiS0_S0_iiiiiS1__param_10];
	cvta.to.global.u64 	%rd1, %rd5;
	cvta.to.global.u64 	%rd2, %rd4;
	mov.u32 	%r1, %tid.x;
	mul.wide.u32 	%rd6, %r1, 4;
	add.s64 	%rd7, %rd2, %rd6;
	ld.global.u32 	%r2, [%rd7];
	add.s64 	%rd8, %rd1, %rd6;
	ld.global.u32 	%r66, [%rd8];
	ld.global.u32 	%r67, [%rd8+4];
	setp.lt.s32 	%p1, %r66, %r67;
	add.s32 	%r68, %r66, 1;
	max.s32 	%r69, %r67, %r68;
	sub.s32 	%r70, %r69, %r66;
	selp.b32 	%r3, %r70, 0, %p1;
	rem.s32 	%r4, %r2, %r64;
	setp.eq.s32 	%p2, %r4, 0;
	mov.u32 	%r118, %r3;
	@%p2 bra 	$L__BB0_7;
	add.s32 	%r5, %r2, -1;
	mul.lo.s32 	%r71, %r65, %r64;
	setp.gt.s32 	%p3, %r5, %r71;
	min.s32 	%r72, %r2, %r63;
	setp.lt.s32 	%p4, %r72, 1;
	or.pred  	%p5, %p4, %p3;
	mov.u32 	%r118, %r3;
	@%p5 bra 	$L__BB0_7;
	mov.b32 	%r117, 0;
$L__BB0_3:
	mul.wide.u32 	%rd9, %r117, 4;
	add.s64 	%rd10, %rd2, %rd9;
	ld.global.u32 	%r74, [%rd10];
	setp.eq.s32 	%p6, %r74, %r5;
	@%p6 bra 	$L__BB0_5;
	add.s32 	%r117, %r117, 1;
	setp.eq.s32 	%p7, %r117, %r63;
	mov.u32 	%r118, %r3;
	@%p7 bra 	$L__BB0_7;
	bra.uni 	$L__BB0_3;
$L__BB0_5:
	add.s64 	%rd12, %rd1, %rd9;
	ld.global.u32 	%r8, [%rd12];
	ld.global.u32 	%r9, [%rd12+4];
	setp.ge.s32 	%p8, %r8, %r9;
	mov.u32 	%r118, %r3;
	@%p8 bra 	$L__BB0_7;
	add.s32 	%r75, %r8, 1;
	max.s32 	%r76, %r9, %r75;
	add.s32 	%r77, %r3, %r76;
	sub.s32 	%r118, %r77, %r8;
$L__BB0_7:
	add.s32 	%r12, %r64, -1;
	setp.eq.s32 	%p9, %r4, %r12;
	@%p9 bra 	$L__BB0_14;
	mul.lo.s32 	%r78, %r65, %r64;
	setp.lt.s32 	%p10, %r2, -1;
	setp.ge.s32 	%p11, %r2, %r78;
	setp.lt.s32 	%p12, %r63, 1;
	or.pred  	%p13, %p10, %p12;
	or.pred  	%p14, %p13, %p11;
	@%p14 bra 	$L__BB0_14;
	add.s32 	%r13, %r2, 1;
	mov.b32 	%r119, 0;
$L__BB0_10:
	mul.wide.u32 	%rd13, %r119, 4;
	add.s64 	%rd14, %rd2, %rd13;
	ld.global.u32 	%r80, [%rd14];
	setp.eq.s32 	%p15, %r80, %r13;
	@%p15 bra 	$L__BB0_12;
	add.s32 	%r119, %r119, 1;
	setp.eq.s32 	%p16, %r119, %r63;
	@%p16 bra 	$L__BB0_14;
	bra.uni 	$L__BB0_10;
$L__BB0_12:
	add.s64 	%rd16, %rd1, %rd13;
	ld.global.u32 	%r16, [%rd16];
	ld.global.u32 	%r17, [%rd16+4];
	setp.ge.s32 	%p17, %r16, %r17;
	@%p17 bra 	$L__BB0_14;
	add.s32 	%r81, %r16, 1;
	max.s32 	%r82, %r17, %r81;
	add.s32 	%r83, %r118, %r82;
	sub.s32 	%r118, %r83, %r16;
$L__BB0_14:
	sub.s32 	%r20, %r2, %r64;
	mul.lo.s32 	%r21, %r65, %r64;
	setp.lt.s32 	%p18, %r20, 0;
	setp.gt.s32 	%p19, %r20, %r21;
	setp.lt.s32 	%p20, %r63, 1;
	or.pred  	%p21, %p18, %p20;
	or.pred  	%p22, %p21, %p19;
	@%p22 bra 	$L__BB0_20;
	mov.b32 	%r121, 0;
$L__BB0_16:
	mul.wide.u32 	%rd17, %r121, 4;
	add.s64 	%rd18, %rd2, %rd17;
	ld.global.u32 	%r85, [%rd18];
	setp.eq.s32 	%p23, %r85, %r20;
	@%p23 bra 	$L__BB0_18;
	add.s32 	%r121, %r121, 1;
	setp.eq.s32 	%p24, %r121, %r63;
	@%p24 bra 	$L__BB0_20;
	bra.uni 	$L__BB0_16;
$L__BB0_18:
	add.s64 	%rd20, %rd1, %rd17;
	ld.global.u32 	%r24, [%rd20];
	ld.global.u32 	%r25, [%rd20+4];
	setp.ge.s32 	%p25, %r24, %r25;
	@%p25 bra 	$L__BB0_20;
	add.s32 	%r86, %r24, 1;
	max.s32 	%r87, %r25, %r86;
	add.s32 	%r88, %r118, %r87;
	sub.s32 	%r118, %r88, %r24;
$L__BB0_20:
	setp.eq.s32 	%p26, %r4, 0;
	@%p26 bra 	$L__BB0_27;
	setp.lt.s32 	%p27, %r63, 1;
	not.b32 	%r89, %r64;
	add.s32 	%r28, %r2, %r89;
	setp.lt.s32 	%p28, %r28, 0;
	setp.gt.s32 	%p29, %r28, %r21;
	or.pred  	%p30, %p28, %p27;
	or.pred  	%p31, %p30, %p29;
	@%p31 bra 	$L__BB0_27;
	mov.b32 	%r123, 0;
$L__BB0_23:
	mul.wide.u32 	%rd21, %r123, 4;
	add.s64 	%rd22, %rd2, %rd21;
	ld.global.u32 	%r91, [%rd22];
	setp.eq.s32 	%p32, %r91, %r28;
	@%p32 bra 	$L__BB0_25;
	add.s32 	%r123, %r123, 1;
	setp.eq.s32 	%p33, %r123, %r63;
	@%p33 bra 	$L__BB0_27;
	bra.uni 	$L__BB0_23;
$L__BB0_25:
	add.s64 	%rd24, %rd1, %rd21;
	ld.global.u32 	%r31, [%rd24];
	ld.global.u32 	%r32, [%rd24+4];
	setp.ge.s32 	%p34, %r31, %r32;
	@%p34 bra 	$L__BB0_27;
	add.s32 	%r92, %r31, 1;
	max.s32 	%r93, %r32, %r92;
	add.s32 	%r94, %r118, %r93;
	sub.s32 	%r118, %r94, %r31;
$L__BB0_27:
	setp.eq.s32 	%p35, %r4, %r12;
	@%p35 bra 	$L__BB0_34;
	setp.lt.s32 	%p36, %r63, 1;
	setp.lt.s32 	%p37, %r20, -1;
	setp.ge.s32 	%p38, %r20, %r21;
	or.pred  	%p39, %p37, %p36;
	or.pred  	%p40, %p39, %p38;
	@%p40 bra 	$L__BB0_34;
	add.s32 	%r35, %r20, 1;
	mov.b32 	%r125, 0;
$L__BB0_30:
	mul.wide.u32 	%rd25, %r125, 4;
	add.s64 	%rd26, %rd2, %rd25;
	ld.global.u32 	%r96, [%rd26];
	setp.eq.s32 	%p41, %r96, %r35;
	@%p41 bra 	$L__BB0_32;
	add.s32 	%r125, %r125, 1;
	setp.eq.s32 	%p42, %r125, %r63;
	@%p42 bra 	$L__BB0_34;
	bra.uni 	$L__BB0_30;
$L__BB0_32:
	add.s64 	%rd28, %rd1, %rd25;
	ld.global.u32 	%r38, [%rd28];
	ld.global.u32 	%r39, [%rd28+4];
	setp.ge.s32 	%p43, %r38, %r39;
	@%p43 bra 	$L__BB0_34;
	add.s32 	%r97, %r38, 1;
	max.s32 	%r98, %r39, %r97;
	add.s32 	%r99, %r118, %r98;
	sub.s32 	%r118, %r99, %r38;
$L__BB0_34:
	setp.lt.s32 	%p44, %r63, 1;
	add.s32 	%r42, %r2, %r64;
	setp.lt.s32 	%p45, %r42, 0;
	setp.gt.s32 	%p46, %r42, %r21;
	or.pred  	%p47, %p45, %p44;
	or.pred  	%p48, %p47, %p46;
	@%p48 bra 	$L__BB0_40;
	mov.b32 	%r127, 0;
$L__BB0_36:
	mul.wide.u32 	%rd29, %r127, 4;
	add.s64 	%rd30, %rd2, %rd29;
	ld.global.u32 	%r101, [%rd30];
	setp.eq.s32 	%p49, %r101, %r42;
	@%p49 bra 	$L__BB0_38;
	add.s32 	%r127, %r127, 1;
	setp.eq.s32 	%p50, %r127, %r63;
	@%p50 bra 	$L__BB0_40;
	bra.uni 	$L__BB0_36;
$L__BB0_38:
	add.s64 	%rd32, %rd1, %rd29;
	ld.global.u32 	%r45, [%rd32];
	ld.global.u32 	%r46, [%rd32+4];
	setp.ge.s32 	%p51, %r45, %r46;
	@%p51 bra 	$L__BB0_40;
	add.s32 	%r102, %r45, 1;
	max.s32 	%r103, %r46, %r102;
	add.s32 	%r104, %r118, %r103;
	sub.s32 	%r118, %r104, %r45;
$L__BB0_40:
	setp.eq.s32 	%p52, %r4, 0;
	@%p52 bra 	$L__BB0_47;
	add.s32 	%r49, %r12, %r2;
	setp.gt.s32 	%p53, %r49, %r21;
	min.s32 	%r105, %r42, %r63;
	setp.lt.s32 	%p54, %r105, 1;
	or.pred  	%p55, %p54, %p53;
	@%p55 bra 	$L__BB0_47;
	mov.b32 	%r129, 0;
$L__BB0_43:
	mul.wide.u32 	%rd33, %r129, 4;
	add.s64 	%rd34, %rd2, %rd33;
	ld.global.u32 	%r107, [%rd34];
	setp.eq.s32 	%p56, %r107, %r49;
	@%p56 bra 	$L__BB0_45;
	add.s32 	%r129, %r129, 1;
	setp.eq.s32 	%p57, %r129, %r63;
	@%p57 bra 	$L__BB0_47;
	bra.uni 	$L__BB0_43;
$L__BB0_45:
	add.s64 	%rd36, %rd1, %rd33;
	ld.global.u32 	%r52, [%rd36];
	ld.global.u32 	%r53, [%rd36+4];
	setp.ge.s32 	%p58, %r52, %r53;
	@%p58 bra 	$L__BB0_47;
	add.s32 	%r108, %r52, 1;
	max.s32 	%r109, %r53, %r108;
	add.s32 	%r110, %r118, %r109;
	sub.s32 	%r118, %r110, %r52;
$L__BB0_47:
	setp.eq.s32 	%p59, %r4, %r12;
	@%p59 bra 	$L__BB0_54;
	setp.lt.s32 	%p60, %r63, 1;
	setp.lt.s32 	%p61, %r42, -1;
	setp.ge.s32 	%p62, %r42, %r21;
	or.pred  	%p63, %p61, %p60;
	or.pred  	%p64, %p63, %p62;
	@%p64 bra 	$L__BB0_54;
	add.s32 	%r56, %r42, 1;
	mov.b32 	%r131, 0;
$L__BB0_50:
	mul.wide.u32 	%rd37, %r131, 4;
	add.s64 	%rd38, %rd2, %rd37;
	ld.global.u32 	%r112, [%rd38];
	setp.eq.s32 	%p65, %r112, %r56;
	@%p65 bra 	$L__BB0_52;
	add.s32 	%r131, %r131, 1;
	setp.eq.s32 	%p66, %r131, %r63;
	@%p66 bra 	$L__BB0_54;
	bra.uni 	$L__BB0_50;
$L__BB0_52:
	add.s64 	%rd40, %rd1, %rd37;
	ld.global.u32 	%r59, [%rd40];
	ld.global.u32 	%r60, [%rd40+4];
	setp.ge.s32 	%p67, %r59, %r60;
	@%p67 bra 	$L__BB0_54;
	add.s32 	%r113, %r59, 1;
	max.s32 	%r114, %r60, %r113;
	add.s32 	%r115, %r118, %r114;
	sub.s32 	%r118, %r115, %r59;
$L__BB0_54:
	cvta.to.global.u64 	%rd41, %rd3;
	sub.s32 	%r116, %r118, %r3;
	add.s64 	%rd43, %rd41, %rd6;
	st.global.u32 	[%rd43], %r116;
	ret;

}
	// .globl	_Z7mysgemmiiiPKfS0_Pf
.visible .entry _Z7mysgemmiiiPKfS0_Pf(
	.param .u32 _Z7mysgemmiiiPKfS0_Pf_param_0,
	.param .u32 _Z7mysgemmiiiPKfS0_Pf_param_1,
	.param .u32 _Z7mysgemmiiiPKfS0_Pf_param_2,
	.param .u64 .ptr .align 1 _Z7mysgemmiiiPKfS0_Pf_param_3,
	.param .u64 .ptr .align 1 _Z7mysgemmiiiPKfS0_Pf_param_4,
	.param .u64 .ptr .align 1 _Z7mysgemmiiiPKfS0_Pf_param_5
)
{
	.reg .pred 	%p<12>;
	.reg .b32 	%r<45>;
	.reg .b32 	%f<63>;
	.reg .b64 	%rd<13>;
	// demoted variable
	.shared .align 4 .b8 _ZZ7mysgemmiiiPKfS0_PfE3A_s[1024];
	// demoted variable
	.shared .align 4 .b8 _ZZ7mysgemmiiiPKfS0_PfE3B_s[1024];
	ld.param.u32 	%r23, [_Z7mysgemmiiiPKfS0_Pf_param_0];
	ld.param.u32 	%r24, [_Z7mysgemmiiiPKfS0_Pf_param_1];
	ld.param.u32 	%r25, [_Z7mysgemmiiiPKfS0_Pf_param_2];
	ld.param.u64 	%rd3, [_Z7mysgemmiiiPKfS0_Pf_param_3];
	ld.param.u64 	%rd4, [_Z7mysgemmiiiPKfS0_Pf_param_4];
	ld.param.u64 	%rd5, [_Z7mysgemmiiiPKfS0_Pf_param_5];
	mov.u32 	%r40, %tid.x;
	mov.u32 	%r42, %tid.y;
	mov.u32 	%r26, %ctaid.x;
	mov.u32 	%r27, %ntid.x;
	mad.lo.s32 	%r3, %r26, %r27, %r40;
	mov.u32 	%r28, %ctaid.y;
	mov.u32 	%r29, %ntid.y;
	mad.lo.s32 	%r4, %r28, %r29, %r42;
	setp.lt.s32 	%p1, %r25, -14;
	mov.f32 	%f62, 0f00000000;
	@%p1 bra 	$L__BB1_7;
	add.s32 	%r30, %r25, -1;
	shr.s32 	%r31, %r30, 31;
	shr.u32 	%r32, %r31, 28;
	add.s32 	%r33, %r30, %r32;
	shr.s32 	%r34, %r33, 4;
	neg.s32 	%r44, %r34;
	shl.b32 	%r35, %r42, 6;
	mov.u32 	%r36, _ZZ7mysgemmiiiPKfS0_PfE3A_s;
	add.s32 	%r5, %r36, %r35;
	shl.b32 	%r37, %r40, 2;
	add.s32 	%r6, %r5, %r37;
	mov.u32 	%r38, _ZZ7mysgemmiiiPKfS0_PfE3B_s;
	add.s32 	%r8, %r38, %r37;
	add.s32 	%r7, %r8, %r35;
	mad.lo.s32 	%r43, %r42, %r24, %r3;
	shl.b32 	%r11, %r24, 4;
	mad.lo.s32 	%r41, %r25, %r4, %r40;
	cvta.to.global.u64 	%rd1, %rd3;
	cvta.to.global.u64 	%rd2, %rd4;
	mov.f32 	%f62, 0f00000000;
$L__BB1_2:
	setp.ge.s32 	%p2, %r4, %r23;
	setp.ge.s32 	%p3, %r40, %r25;
	mov.f32 	%f60, 0f00000000;
	or.pred  	%p4, %p2, %p3;
	@%p4 bra 	$L__BB1_4;
	mul.wide.s32 	%rd6, %r41, 4;
	add.s64 	%rd7, %rd1, %rd6;
	ld.global.f32 	%f60, [%rd7];
$L__BB1_4:
	setp.ge.s32 	%p5, %r3, %r24;
	st.shared.f32 	[%r6], %f60;
	setp.ge.s32 	%p6, %r42, %r25;
	mov.f32 	%f61, 0f00000000;
	or.pred  	%p7, %p5, %p6;
	@%p7 bra 	$L__BB1_6;
	mul.wide.s32 	%rd8, %r43, 4;
	add.s64 	%rd9, %rd2, %rd8;
	ld.global.f32 	%f61, [%rd9];
$L__BB1_6:
	st.shared.f32 	[%r7], %f61;
	bar.sync 	0;
	ld.shared.f32 	%f12, [%r5];
	ld.shared.f32 	%f13, [%r8];
	fma.rn.f32 	%f14, %f12, %f13, %f62;
	ld.shared.f32 	%f15, [%r5+4];
	ld.shared.f32 	%f16, [%r8+64];
	fma.rn.f32 	%f17, %f15, %f16, %f14;
	ld.shared.f32 	%f18, [%r5+8];
	ld.shared.f32 	%f19, [%r8+128];
	fma.rn.f32 	%f20, %f18, %f19, %f17;
	ld.shared.f32 	%f21, [%r5+12];
	ld.shared.f32 	%f22, [%r8+192];
	fma.rn.f32 	%f23, %f21, %f22, %f20;
	ld.shared.f32 	%f24, [%r5+16];
	ld.shared.f32 	%f25, [%r8+256];
	fma.rn.f32 	%f26, %f24, %f25, %f23;
	ld.shared.f32 	%f27, [%r5+20];
	ld.shared.f32 	%f28, [%r8+320];
	fma.rn.f32 	%f29, %f27, %f28, %f26;
	ld.shared.f32 	%f30, [%r5+24];
	ld.shared.f32 	%f31, [%r8+384];
	fma.rn.f32 	%f32, %f30, %f31, %f29;
	ld.shared.f32 	%f33, [%r5+28];
	ld.shared.f32 	%f34, [%r8+448];
	fma.rn.f32 	%f35, %f33, %f34, %f32;
	ld.shared.f32 	%f36, [%r5+32];
	ld.shared.f32 	%f37, [%r8+512];
	fma.rn.f32 	%f38, %f36, %f37, %f35;
	ld.shared.f32 	%f39, [%r5+36];
	ld.shared.f32 	%f40, [%r8+576];
	fma.rn.f32 	%f41, %f39, %f40, %f38;
	ld.shared.f32 	%f42, [%r5+40];
	ld.shared.f32 	%f43, [%r8+640];
	fma.rn.f32 	%f44, %f42, %f43, %f41;
	ld.shared.f32 	%f45, [%r5+44];
	ld.shared.f32 	%f46, [%r8+704];
	fma.rn.f32 	%f47, %f45, %f46, %f44;
	ld.shared.f32 	%f48, [%r5+48];
	ld.shared.f32 	%f49, [%r8+768];
	fma.rn.f32 	%f50, %f48, %f49, %f47;
	ld.shared.f32 	%f51, [%r5+52];
	ld.shared.f32 	%f52, [%r8+832];
	fma.rn.f32 	%f53, %f51, %f52, %f50;
	ld.shared.f32 	%f54, [%r5+56];
	ld.shared.f32 	%f55, [%r8+896];
	fma.rn.f32 	%f56, %f54, %f55, %f53;
	ld.shared.f32 	%f57, [%r5+60];
	ld.shared.f32 	%f58, [%r8+960];
	fma.rn.f32 	%f62, %f57, %f58, %f56;
	bar.sync 	0;
	add.s32 	%r44, %r44, 1;
	add.s32 	%r43, %r43, %r11;
	add.s32 	%r42, %r42, 16;
	add.s32 	%r41, %r41, 16;
	add.s32 	%r40, %r40, 16;
	setp.ne.s32 	%p8, %r44, 1;
	@%p8 bra 	$L__BB1_2;
$L__BB1_7:
	setp.ge.s32 	%p9, %r4, %r23;
	setp.ge.s32 	%p10, %r3, %r24;
	or.pred  	%p11, %p9, %p10;
	@%p11 bra 	$L__BB1_9;
	mad.lo.s32 	%r39, %r24, %r4, %r3;
	cvta.to.global.u64 	%rd10, %rd5;
	mul.wide.s32 	%rd11, %r39, 4;
	add.s64 	%rd12, %rd10, %rd11;
	st.global.f32 	[%rd12], %f62;
$L__BB1_9:
	ret;

}


// ===== COMPILED SASS (sm_100) =====

	.target	sm_100

	.elftype	@"ET_EXEC"


//--------------------- .note.nv.tkinfo           --------------------------
	.section	.note.nv.tkinfo,"",@"SHT_NOTE"
	.sectionflags	@"SHF_NOTE_NV_TKINFO"
	.tkinfo
        /*0018*/ 	.word	0x00000002
        /*0030*/ 	.string	""
        /*0030*/ 	.string	"ptxas"
        /*0030*/ 	.string	"Cuda compilation tools, release 13.0, V13.0.88"
        /*0030*/ 	.string	"Build cuda_13.0.r13.0/compiler.36424714_0"
        /*0030*/ 	.string	"-arch sm_100 -m 64 "



//--------------------- .note.nv.cuinfo           --------------------------
	.section	.note.nv.cuinfo,"",@"SHT_NOTE"
	.sectionflags	@"SHF_NOTE_NV_CUINFO"
        /*0018*/ 	.short	0x0002
        /*001a*/ 	.short	0x0064
        /*001c*/ 	.short	0x0082
	.zero		2


//--------------------- .nv.info                  --------------------------
	.section	.nv.info,"",@"SHT_CUDA_INFO"
	.align	4


	//----- nvinfo : EIATTR_REGCOUNT
	.align		4
        /*0000*/ 	.byte	0x04, 0x2f
        /*0002*/ 	.short	(.L_1 - .L_0)
	.align		4
.L_0:
        /*0004*/ 	.word	index@(_Z11parallelBFEPKiS0_PiS0_S0_iiiiiS1_)
        /*0008*/ 	.word	0x00000010


	//----- nvinfo : EIATTR_FRAME_SIZE
	.align		4
.L_1:
        /*000c*/ 	.byte	0x04, 0x11
        /*000e*/ 	.short	(.L_3 - .L_2)
	.align		4
.L_2:
        /*0010*/ 	.word	index@(_Z11parallelBFEPKiS0_PiS0_S0_iiiiiS1_)
        /*0014*/ 	.word	0x00000000


	//----- nvinfo : EIATTR_REGCOUNT
	.align		4
.L_3:
        /*0018*/ 	.byte	0x04, 0x2f
        /*001a*/ 	.short	(.L_5 - .L_4)
	.align		4
.L_4:
        /*001c*/ 	.word	index@(_Z7mysgemmiiiPKfS0_Pf)
        /*0020*/ 	.word	0x00000020


	//----- nvinfo : EIATTR_FRAME_SIZE
	.align		4
.L_5:
        /*0024*/ 	.byte	0x04, 0x11
        /*0026*/ 	.short	(.L_7 - .L_6)
	.align		4
.L_6:
        /*0028*/ 	.word	index@(_Z7mysgemmiiiPKfS0_Pf)
        /*002c*/ 	.word	0x00000000


	//----- nvinfo : EIATTR_MIN_STACK_SIZE
	.align		4
.L_7:
        /*0030*/ 	.byte	0x04, 0x12
        /*0032*/ 	.short	(.L_9 - .L_8)
	.align		4
.L_8:
        /*0034*/ 	.word	index@(_Z7mysgemmiiiPKfS0_Pf)
        /*0038*/ 	.word	0x00000000


	//----- nvinfo : EIATTR_MIN_STACK_SIZE
	.align		4
.L_9:
        /*003c*/ 	.byte	0x04, 0x12
        /*003e*/ 	.short	(.L_11 - .L_10)
	.align		4
.L_10:
        /*0040*/ 	.word	index@(_Z11parallelBFEPKiS0_PiS0_S0_iiiiiS1_)
        /*0044*/ 	.word	0x00000000
.L_11:


//--------------------- .nv.compat                --------------------------
	.section	.nv.compat,"",@"SHT_CUDA_COMPAT_INFO"
	.align	4
        /*0000*/ 	.byte	0x02, 0x09, 0x00, 0x00, 0x02, 0x02, 0x01, 0x00, 0x02, 0x05, 0x05, 0x00, 0x03, 0x07, 0x01, 0x01
        /*0010*/ 	.byte	0x02, 0x03, 0x00, 0x00, 0x02, 0x06, 0x01, 0x00, 0x04, 0x0b, 0x08, 0x00, 0x09, 0x00, 0x00, 0x00
        /*0020*/ 	.byte	0x00, 0x00, 0x00, 0x00


//--------------------- .nv.info._Z7mysgemmiiiPKfS0_Pf --------------------------
	.section	.nv.info._Z7mysgemmiiiPKfS0_Pf,"",@"SHT_CUDA_INFO"
	.sectionflags	@""
	.align	4


	//----- nvinfo : EIATTR_CUDA_API_VERSION
	.align		4
        /*0000*/ 	.byte	0x04, 0x37
        /*0002*/ 	.short	(.L_13 - .L_12)
.L_12:
        /*0004*/ 	.word	0x00000082


	//----- nvinfo : EIATTR_KPARAM_INFO
	.align		4
.L_13:
        /*0008*/ 	.byte	0x04, 0x17
        /*000a*/ 	.short	(.L_15 - .L_14)
.L_14:
        /*000c*/ 	.word	0x00000000
        /*0010*/ 	.short	0x0005
        /*0012*/ 	.short	0x0020
        /*0014*/ 	.byte	0x00, 0xf5, 0x21, 0x00


	//----- nvinfo : EIATTR_KPARAM_INFO
	.align		4
.L_15:
        /*0018*/ 	.byte	0x04, 0x17
        /*001a*/ 	.short	(.L_17 - .L_16)
.L_16:
        /*001c*/ 	.word	0x00000000
        /*0020*/ 	.short	0x0004
        /*0022*/ 	.short	0x0018
        /*0024*/ 	.byte	0x00, 0xf5, 0x21, 0x00


	//----- nvinfo : EIATTR_KPARAM_INFO
	.align		4
.L_17:
        /*0028*/ 	.byte	0x04, 0x17
        /*002a*/ 	.short	(.L_19 - .L_18)
.L_18:
        /*002c*/ 	.word	0x00000000
        /*0030*/ 	.short	0x0003
        /*0032*/ 	.short	0x0010
        /*0034*/ 	.byte	0x00, 0xf5, 0x21, 0x00


	//----- nvinfo : EIATTR_KPARAM_INFO
	.align		4
.L_19:
        /*0038*/ 	.byte	0x04, 0x17
        /*003a*/ 	.short	(.L_21 - .L_20)
.L_20:
        /*003c*/ 	.word	0x00000000
        /*0040*/ 	.short	0x0002
        /*0042*/ 	.short	0x0008
        /*0044*/ 	.byte	0x00, 0xf0, 0x11, 0x00


	//----- nvinfo : EIATTR_KPARAM_INFO
	.align		4
.L_21:
        /*0048*/ 	.byte	0x04, 0x17
        /*004a*/ 	.short	(.L_23 - .L_22)
.L_22:
        /*004c*/ 	.word	0x00000000
        /*0050*/ 	.short	0x0001
        /*0052*/ 	.short	0x0004
        /*0054*/ 	.byte	0x00, 0xf0, 0x11, 0x00


	//----- nvinfo : EIATTR_KPARAM_INFO
	.align		4
.L_23:
        /*0058*/ 	.byte	0x04, 0x17
        /*005a*/ 	.short	(.L_25 - .L_24)
.L_24:
        /*005c*/ 	.word	0x00000000
        /*0060*/ 	.short	0x0000
        /*0062*/ 	.short	0x0000
        /*0064*/ 	.byte	0x00, 0xf0, 0x11, 0x00


	//----- nvinfo : EIATTR_SPARSE_MMA_MASK
	.align		4
.L_25:
        /*0068*/ 	.byte	0x03, 0x50
        /*006a*/ 	.short	0x0000


	//----- nvinfo : EIATTR_MAXREG_COUNT
	.align		4
        /*006c*/ 	.byte	0x03, 0x1b
        /*006e*/ 	.short	0x00ff


	//----- nvinfo : EIATTR_NUM_BARRIERS
	.align		4
        /*0070*/ 	.byte	0x02, 0x4c
        /*0072*/ 	.byte	0x01
	.zero		1


	//----- nvinfo : EIATTR_MERCURY_ISA_VERSION
	.align		4
        /*0074*/ 	.byte	0x03, 0x5f
        /*0076*/ 	.short	0x0101


	//----- nvinfo : EIATTR_VRC_CTA_INIT_COUNT
	.align		4
        /*0078*/ 	.byte	0x02, 0x4a
	.zero		1
	.zero		1


	//----- nvinfo : EIATTR_EXIT_INSTR_OFFSETS
	.align		4
        /*007c*/ 	.byte	0x04, 0x1c
        /*007e*/ 	.short	(.L_27 - .L_26)


	//   ....[0]....
.L_26:
        /*0080*/ 	.word	0x00000610


	//   ....[1]....
        /*0084*/ 	.word	0x00000660


	//----- nvinfo : EIATTR_CBANK_PARAM_SIZE
	.align		4
.L_27:
        /*0088*/ 	.byte	0x03, 0x19
        /*008a*/ 	.short	0x0028


	//----- nvinfo : EIATTR_PARAM_CBANK
	.align		4
        /*008c*/ 	.byte	0x04, 0x0a
        /*008e*/ 	.short	(.L_29 - .L_28)
	.align		4
.L_28:
        /*0090*/ 	.word	index@(.nv.constant0._Z7mysgemmiiiPKfS0_Pf)
        /*0094*/ 	.short	0x0380
        /*0096*/ 	.short	0x0028


	//----- nvinfo : EIATTR_SW_WAR
	.align		4
.L_29:
        /*0098*/ 	.byte	0x04, 0x36
        /*009a*/ 	.short	(.L_31 - .L_30)
.L_30:
        /*009c*/ 	.word	0x00000008
.L_31:


//--------------------- .nv.info._Z11parallelBFEPKiS0_PiS0_S0_iiiiiS1_ --------------------------
	.section	.nv.info._Z11parallelBFEPKiS0_PiS0_S0_iiiiiS1_,"",@"SHT_CUDA_INFO"
	.sectionflags	@""
	.align	4


	//----- nvinfo : EIATTR_CUDA_API_VERSION
	.align		4
        /*0000*/ 	.byte	0x04, 0x37
        /*0002*/ 	.short	(.L_33 - .L_32)
.L_32:
        /*0004*/ 	.word	0x00000082


	//----- nvinfo : EIATTR_KPARAM_INFO
	.align		4
.L_33:
        /*0008*/ 	.byte	0x04, 0x17
        /*000a*/ 	.short	(.L_35 - .L_34)
.L_34:
        /*000c*/ 	.word	0x00000000
        /*0010*/ 	.short	0x000a
        /*0012*/ 	.short	0x0040
        /*0014*/ 	.byte	0x00, 0xf5, 0x21, 0x00


	//----- nvinfo : EIATTR_KPARAM_INFO
	.align		4
.L_35:
        /*0018*/ 	.byte	0x04, 0x17
        /*001a*/ 	.short	(.L_37 - .L_36)
.L_36:
        /*001c*/ 	.word	0x00000000
        /*0020*/ 	.short	0x0009
        /*0022*/ 	.short	0x0038
        /*0024*/ 	.byte	0x00, 0xf0, 0x11, 0x00


	//----- nvinfo : EIATTR_KPARAM_INFO
	.align		4
.L_37:
        /*0028*/ 	.byte	0x04, 0x17
        /*002a*/ 	.short	(.L_39 - .L_38)
.L_38:
        /*002c*/ 	.word	0x00000000
        /*0030*/ 	.short	0x0008
        /*0032*/ 	.short	0x0034
        /*0034*/ 	.byte	0x00, 0xf0, 0x11, 0x00


	//----- nvinfo : EIATTR_KPARAM_INFO
	.align		4
.L_39:
        /*0038*/ 	.byte	0x04, 0x17
        /*003a*/ 	.short	(.L_41 - .L_40)
.L_40:
        /*003c*/ 	.word	0x00000000
        /*0040*/ 	.short	0x0007
        /*0042*/ 	.short	0x0030
        /*0044*/ 	.byte	0x00, 0xf0, 0x11, 0x00


	//----- nvinfo : EIATTR_KPARAM_INFO
	.align		4
.L_41:
        /*0048*/ 	.byte	0x04, 0x17
        /*004a*/ 	.short	(.L_43 - .L_42)
.L_42:
        /*004c*/ 	.word	0x00000000
        /*0050*/ 	.short	0x0006
        /*0052*/ 	.short	0x002c
        /*0054*/ 	.byte	0x00, 0xf0, 0x11, 0x00


	//----- nvinfo : EIATTR_KPARAM_INFO
	.align		4
.L_43:
        /*0058*/ 	.byte	0x04, 0x17
        /*005a*/ 	.short	(.L_45 - .L_44)
.L_44:
        /*005c*/ 	.word	0x00000000
        /*0060*/ 	.short	0x0005
        /*0062*/ 	.short	0x0028
        /*0064*/ 	.byte	0x00, 0xf0, 0x11, 0x00


	//----- nvinfo : EIATTR_KPARAM_INFO
	.align		4
.L_45:
        /*0068*/ 	.byte	0x04, 0x17
        /*006a*/ 	.short	(.L_47 - .L_46)
.L_46:
        /*006c*/ 	.word	0x00000000
        /*0070*/ 	.short	0x0004
        /*0072*/ 	.short	0x0020
        /*0074*/ 	.byte	0x00, 0xf5, 0x21, 0x00


	//----- nvinfo : EIATTR_KPARAM_INFO
	.align		4
.L_47:
        /*0078*/ 	.byte	0x04, 0x17
        /*007a*/ 	.short	(.L_49 - .L_48)
.L_48:
        /*007c*/ 	.word	0x00000000
        /*0080*/ 	.short	0x0003
        /*0082*/ 	.short	0x0018
        /*0084*/ 	.byte	0x00, 0xf5, 0x21, 0x00


	//----- nvinfo : EIATTR_KPARAM_INFO
	.align		4
.L_49:
        /*0088*/ 	.byte	0x04, 0x17
        /*008a*/ 	.short	(.L_51 - .L_50)
.L_50:
        /*008c*/ 	.word	0x00000000
        /*0090*/ 	.short	0x0002
        /*0092*/ 	.short	0x0010
        /*0094*/ 	.byte	0x00, 0xf5, 0x21, 0x00


	//----- nvinfo : EIATTR_KPARAM_INFO
	.align		4
.L_51:
        /*0098*/ 	.byte	0x04, 0x17
        /*009a*/ 	.short	(.L_53 - .L_52)
.L_52:
        /*009c*/ 	.word	0x00000000
        /*00a0*/ 	.short	0x0001
        /*00a2*/ 	.short	0x0008
        /*00a4*/ 	.byte	0x00, 0xf5, 0x21, 0x00


	//----- nvinfo : EIATTR_KPARAM_INFO
	.align		4
.L_53:
        /*00a8*/ 	.byte	0x04, 0x17
        /*00aa*/ 	.short	(.L_55 - .L_54)
.L_54:
        /*00ac*/ 	.word	0x00000000
        /*00b0*/ 	.short	0x0000
        /*00b2*/ 	.short	0x0000
        /*00b4*/ 	.byte	0x00, 0xf5, 0x21, 0x00


	//----- nvinfo : EIATTR_SPARSE_MMA_MASK
	.align		4
.L_55:
        /*00b8*/ 	.byte	0x03, 0x50
        /*00ba*/ 	.short	0x0000


	//----- nvinfo : EIATTR_MAXREG_COUNT
	.align		4
        /*00bc*/ 	.byte	0x03, 0x1b
        /*00be*/ 	.short	0x00ff


	//----- nvinfo : EIATTR_MERCURY_ISA_VERSION
	.align		4
        /*00c0*/ 	.byte	0x03, 0x5f
        /*00c2*/ 	.short	0x0101


	//----- nvinfo : EIATTR_VRC_CTA_INIT_COUNT
	.align		4
        /*00c4*/ 	.byte	0x02, 0x4a
	.zero		1
	.zero		1


	//----- nvinfo : EIATTR_EXIT_INSTR_OFFSETS
	.align		4
        /*00c8*/ 	.byte	0x04, 0x1c
        /*00ca*/ 	.short	(.L_57 - .L_56)


	//   ....[0]....
.L_56:
        /*00cc*/ 	.word	0x00001810


	//----- nvinfo : EIATTR_CRS_STACK_SIZE
	.align		4
.L_57:
        /*00d0*/ 	.byte	0x04, 0x1e
        /*00d2*/ 	.short	(.L_59 - .L_58)
.L_58:
        /*00d4*/ 	.word	0x00000000


	//----- nvinfo : EIATTR_CBANK_PARAM_SIZE
	.align		4
.L_59:
        /*00d8*/ 	.byte	0x03, 0x19
        /*00da*/ 	.short	0x0048


	//----- nvinfo : EIATTR_PARAM_CBANK
	.align		4
        /*00dc*/ 	.byte	0x04, 0x0a
        /*00de*/ 	.short	(.L_61 - .L_60)
	.align		4
.L_60:
        /*00e0*/ 	.word	index@(.nv.constant0._Z11parallelBFEPKiS0_PiS0_S0_iiiiiS1_)
        /*00e4*/ 	.short	0x0380
        /*00e6*/ 	.short	0x0048


	//----- nvinfo : EIATTR_SW_WAR
	.align		4
.L_61:
        /*00e8*/ 	.byte	0x04, 0x36
        /*00ea*/ 	.short	(.L_63 - .L_62)
.L_62:
        /*00ec*/ 	.word	0x00000008
.L_63:


//--------------------- .nv.callgraph             --------------------------
	.section	.nv.callgraph,"",@"SHT_CUDA_CALLGRAPH"
	.align	4
	.sectionentsize	8
	.align		4
        /*0000*/ 	.word	0x00000000
	.align		4
        /*0004*/ 	.word	0xffffffff
	.align		4
        /*0008*/ 	.word	0x00000000
	.align		4
        /*000c*/ 	.word	0xfffffffe
	.align		4
        /*0010*/ 	.word	0x00000000
	.align		4
        /*0014*/ 	.word	0xfffffffd
	.align		4
        /*0018*/ 	.word	0x00000000
	.align		4
        /*001c*/ 	.word	0xfffffffc


//--------------------- .text._Z7mysgemmiiiPKfS0_Pf --------------------------
	.section	.text._Z7mysgemmiiiPKfS0_Pf,"ax",@progbits
	.align	128
        .global         _Z7mysgemmiiiPKfS0_Pf
        .type           _Z7mysgemmiiiPKfS0_Pf,@function
        .size           _Z7mysgemmiiiPKfS0_Pf,(.L_x_45 - _Z7mysgemmiiiPKfS0_Pf)
        .other          _Z7mysgemmiiiPKfS0_Pf,@"STO_CUDA_ENTRY STV_DEFAULT"
_Z7mysgemmiiiPKfS0_Pf:
.text._Z7mysgemmiiiPKfS0_Pf:
[----:B------:R-:W-:Y:S01]  /*0000*/  LDC R1, c[0x0][0x37c] ;  /* 0x0000df00ff017b82 */ /* 0x000fe20000000800 */
[----:B------:R-:W0:Y:S01]  /*0010*/  S2R R13, SR_TID.X ;  /* 0x00000000000d7919 */ /* 0x000e220000002100 */
[----:B------:R-:W1:Y:S06]  /*0020*/  LDCU UR9, c[0x0][0x388] ;  /* 0x00007100ff0977ac */ /* 0x000e6c0008000800 */
[----:B------:R-:W0:Y:S01]  /*0030*/  S2UR UR4, SR_CTAID.X ;  /* 0x00000000000479c3 */ /* 0x000e220000002500 */
[----:B------:R-:W-:Y:S01]  /*0040*/  HFMA2 R21, -RZ, RZ, 0, 0 ;  /* 0x00000000ff157431 */ /* 0x000fe200000001ff */
[----:B------:R-:W2:Y:S01]  /*0050*/  S2R R0, SR_TID.Y ;  /* 0x0000000000007919 */ /* 0x000ea20000002200 */
[----:B------:R-:W3:Y:S05]  /*0060*/  LDCU.64 UR10, c[0x0][0x358] ;  /* 0x00006b00ff0a77ac */ /* 0x000eea0008000a00 */
[----:B------:R-:W0:Y:S08]  /*0070*/  LDC R2, c[0x0][0x360] ;  /* 0x0000d800ff027b82 */ /* 0x000e300000000800 */
[----:B------:R-:W2:Y:S01]  /*0080*/  S2UR UR5, SR_CTAID.Y ;  /* 0x00000000000579c3 */ /* 0x000ea20000002600 */
[----:B-1----:R-:W-:-:S07]  /*0090*/  UISETP.GE.AND UP0, UPT, UR9, -0xe, UPT ;  /* 0xfffffff20900788c */ /* 0x002fce000bf06270 */
[----:B------:R-:W2:Y:S01]  /*00a0*/  LDC R5, c[0x0][0x364] ;  /* 0x0000d900ff057b82 */ /* 0x000ea20000000800 */
[----:B0-----:R-:W-:Y:S02]  /*00b0*/  IMAD R3, R2, UR4, R13 ;  /* 0x0000000402037c24 */ /* 0x001fe4000f8e020d */
[----:B--2---:R-:W-:Y:S01]  /*00c0*/  IMAD R2, R5, UR5, R0 ;  /* 0x0000000505027c24 */ /* 0x004fe2000f8e0200 */
[----:B---3--:R-:W-:Y:S06]  /*00d0*/  BRA.U !UP0, `(.L_x_0) ;  /* 0x0000000508407547 */ /* 0x008fec000b800000 */
[----:B------:R-:W0:Y:S01]  /*00e0*/  S2UR UR7, SR_CgaCtaId ;  /* 0x00000000000779c3 */ /* 0x000e220000008800 */
[----:B------:R-:W1:Y:S01]  /*00f0*/  LDCU UR12, c[0x0][0x384] ;  /* 0x00007080ff0c77ac */ /* 0x000e620008000800 */
[----:B------:R-:W-:Y:S01]  /*0100*/  MOV R21, RZ ;  /* 0x000000ff00157202 */ /* 0x000fe20000000f00 */
[----:B------:R-:W-:Y:S01]  /*0110*/  IMAD R14, R2, UR9, R13 ;  /* 0x00000009020e7c24 */ /* 0x000fe2000f8e020d */
[----:B------:R-:W-:Y:S01]  /*0120*/  UMOV UR6, 0x400 ;  /* 0x0000040000067882 */ /* 0x000fe20000000000 */
[----:B------:R-:W-:-:S03]  /*0130*/  UIADD3 UR4, UPT, UPT, UR9, -0x1, URZ ;  /* 0xffffffff09047890 */ /* 0x000fc6000fffe0ff */
[----:B------:R-:W2:Y:S01]  /*0140*/  LDC R12, c[0x0][0x384] ;  /* 0x0000e100ff0c7b82 */ /* 0x000ea20000000800 */
[----:B------:R-:W3:Y:S01]  /*0150*/  LDCU UR14, c[0x0][0x388] ;  /* 0x00007100ff0e77ac */ /* 0x000ee20008000800 */
[----:B------:R-:W-:Y:S01]  /*0160*/  USHF.R.S32.HI UR5, URZ, 0x1f, UR4 ;  /* 0x0000001fff057899 */ /* 0x000fe20008011404 */
[----:B------:R-:W4:Y:S03]  /*0170*/  LDCU UR13, c[0x0][0x380] ;  /* 0x00007000ff0d77ac */ /* 0x000f260008000800 */
[----:B------:R-:W-:Y:S01]  /*0180*/  ULEA.HI UR5, UR5, UR4, URZ, 0x4 ;  /* 0x0000000405057291 */ /* 0x000fe2000f8f20ff */
[----:B-1----:R-:W-:-:S03]  /*0190*/  IMAD R19, R0, UR12, R3 ;  /* 0x0000000c00137c24 */ /* 0x002fc6000f8e0203 */
[----:B------:R-:W-:Y:S02]  /*01a0*/  USHF.R.S32.HI UR5, URZ, 0x4, UR5 ;  /* 0x00000004ff057899 */ /* 0x000fe40008011405 */
[----:B0-----:R-:W-:Y:S02]  /*01b0*/  ULEA UR8, UR7, UR6, 0x18 ;  /* 0x0000000607087291 */ /* 0x001fe4000f8ec0ff */
[----:B------:R-:W-:Y:S02]  /*01c0*/  UIADD3 UR6, UPT, UPT, UR6, 0x400, URZ ;  /* 0x0000040006067890 */ /* 0x000fe4000fffe0ff */
[----:B------:R-:W-:Y:S02]  /*01d0*/  UIADD3 UR5, UPT, UPT, -UR5, URZ, URZ ;  /* 0x000000ff05057290 */ /* 0x000fe4000fffe1ff */
[----:B------:R-:W-:Y:S01]  /*01e0*/  ULEA UR6, UR7, UR6, 0x18 ;  /* 0x0000000607067291 */ /* 0x000fe2000f8ec0ff */
[----:B------:R-:W-:-:S04]  /*01f0*/  LEA R16, R0, UR8, 0x6 ;  /* 0x0000000800107c11 */ /* 0x000fc8000f8e30ff */
[C---:B------:R-:W-:Y:S02]  /*0200*/  LEA R18, R13.reuse, R16, 0x2 ;  /* 0x000000100d127211 */ /* 0x040fe400078e10ff */
[----:B------:R-:W-:-:S04]  /*0210*/  LEA R15, R13, UR6, 0x2 ;  /* 0x000000060d0f7c11 */ /* 0x000fc8000f8e10ff */
[----:B---34-:R-:W-:-:S07]  /*0220*/  LEA R17, R0, R15, 0x6 ;  /* 0x0000000f00117211 */ /* 0x018fce00078e30ff */
.L_x_1:
[----:B------:R-:W-:Y:S01]  /*0230*/  ISETP.GE.AND P1, PT, R13, UR14, PT ;  /* 0x0000000e0d007c0c */ /* 0x000fe2000bf26270 */
[----:B------:R-:W-:Y:S01]  /*0240*/  HFMA2 R22, -RZ, RZ, 0, 0 ;  /* 0x00000000ff167431 */ /* 0x000fe200000001ff */
[----:B------:R-:W-:Y:S02]  /*0250*/  ISETP.GE.AND P0, PT, R0, UR14, PT ;  /* 0x0000000e00007c0c */ /* 0x000fe4000bf06270 */
[----:B------:R-:W-:Y:S02]  /*0260*/  ISETP.GE.OR P1, PT, R2, UR13, P1 ;  /* 0x0000000d02007c0c */ /* 0x000fe40008f26670 */
[----:B--2---:R-:W-:Y:S02]  /*0270*/  ISETP.GE.OR P0, PT, R3, R12, P0 ;  /* 0x0000000c0300720c */ /* 0x004fe40000706670 */
[----:B------:R-:W-:-:S09]  /*0280*/  MOV R29, RZ ;  /* 0x000000ff001d7202 */ /* 0x000fd20000000f00 */
[----:B------:R-:W0:Y:S08]  /*0290*/  @!P1 LDC.64 R6, c[0x0][0x390] ;  /* 0x0000e400ff069b82 */ /* 0x000e300000000a00 */
[----:B------:R-:W1:Y:S01]  /*02a0*/  @!P0 LDC.64 R4, c[0x0][0x398] ;  /* 0x0000e600ff048b82 */ /* 0x000e620000000a00 */
[----:B0-----:R-:W-:-:S05]  /*02b0*/  @!P1 IMAD.WIDE R6, R14, 0x4, R6 ;  /* 0x000000040e069825 */ /* 0x001fca00078e0206 */
[----:B------:R-:W2:Y:S01]  /*02c0*/  @!P1 LDG.E R29, desc[UR10][R6.64] ;  /* 0x0000000a061d9981 */ /* 0x000ea2000c1e1900 */
[----:B-1----:R-:W-:-:S05]  /*02d0*/  @!P0 IMAD.WIDE R24, R19, 0x4, R4 ;  /* 0x0000000413188825 */ /* 0x002fca00078e0204 */
[----:B------:R-:W3:Y:S01]  /*02e0*/  @!P0 LDG.E R22, desc[UR10][R24.64] ;  /* 0x0000000a18168981 */ /* 0x000ee2000c1e1900 */
[----:B------:R-:W-:-:S04]  /*02f0*/  UIADD3 UR5, UPT, UPT, UR5, 0x1, URZ ;  /* 0x0000000105057890 */ /* 0x000fc8000fffe0ff */
[----:B------:R-:W-:Y:S01]  /*0300*/  UISETP.NE.AND UP0, UPT, UR5, 0x1, UPT ;  /* 0x000000010500788c */ /* 0x000fe2000bf05270 */
[----:B------:R-:W-:Y:S02]  /*0310*/  IADD3 R0, PT, PT, R0, 0x10, RZ ;  /* 0x0000001000007810 */ /* 0x000fe40007ffe0ff */
[----:B------:R-:W-:Y:S02]  /*0320*/  IADD3 R13, PT, PT, R13, 0x10, RZ ;  /* 0x000000100d0d7810 */ /* 0x000fe40007ffe0ff */
[----:B------:R-:W-:Y:S02]  /*0330*/  IADD3 R14, PT, PT, R14, 0x10, RZ ;  /* 0x000000100e0e7810 */ /* 0x000fe40007ffe0ff */
[----:B------:R-:W-:Y:S01]  /*0340*/  LEA R19, R12, R19, 0x4 ;  /* 0x000000130c137211 */ /* 0x000fe200078e20ff */
[----:B--2---:R-:W-:Y:S04]  /*0350*/  STS [R18], R29 ;  /* 0x0000001d12007388 */ /* 0x004fe80000000800 */
[----:B---3--:R-:W-:Y:S01]  /*0360*/  STS [R17], R22 ;  /* 0x0000001611007388 */ /* 0x008fe20000000800 */
[----:B------:R-:W-:Y:S06]  /*0370*/  BAR.SYNC.DEFER_BLOCKING 0x0 ;  /* 0x0000000000007b1d */ /* 0x000fec0000010000 */
[----:B------:R-:W-:Y:S04]  /*0380*/  LDS R28, [R15] ;  /* 0x000000000f1c7984 */ /* 0x000fe80000000800 */
[----:B------:R-:W0:Y:S04]  /*0390*/  LDS.128 R8, [R16] ;  /* 0x0000000010087984 */ /* 0x000e280000000c00 */
[----:B------:R-:W1:Y:S04]  /*03a0*/  LDS R29, [R15+0x40] ;  /* 0x000040000f1d7984 */ /* 0x000e680000000800 */
[----:B------:R-:W2:Y:S04]  /*03b0*/  LDS R27, [R15+0x80] ;  /* 0x000080000f1b7984 */ /* 0x000ea80000000800 */
[----:B------:R-:W3:Y:S04]  /*03c0*/  LDS R26, [R15+0xc0] ;  /* 0x0000c0000f1a7984 */ /* 0x000ee80000000800 */
[----:B------:R-:W-:Y:S04]  /*03d0*/  LDS R23, [R15+0x100] ;  /* 0x000100000f177984 */ /* 0x000fe80000000800 */
[----:B------:R-:W4:Y:S04]  /*03e0*/  LDS.128 R4, [R16+0x10] ;  /* 0x0000100010047984 */ /* 0x000f280000000c00 */
[----:B------:R-:W5:Y:S04]  /*03f0*/  LDS R20, [R15+0x140] ;  /* 0x000140000f147984 */ /* 0x000f680000000800 */
[----:B------:R-:W5:Y:S04]  /*0400*/  LDS R25, [R15+0x180] ;  /* 0x000180000f197984 */ /* 0x000f680000000800 */
[----:B------:R-:W5:Y:S04]  /*0410*/  LDS R22, [R15+0x1c0] ;  /* 0x0001c0000f167984 */ /* 0x000f680000000800 */
[----:B------:R-:W-:Y:S01]  /*0420*/  LDS R24, [R15+0x240] ;  /* 0x000240000f187984 */ /* 0x000fe20000000800 */
[----:B0-----:R-:W-:-:S03]  /*0430*/  FFMA R8, R8, R28, R21 ;  /* 0x0000001c08087223 */ /* 0x001fc60000000015 */
[----:B------:R-:W-:Y:S01]  /*0440*/  LDS R21, [R15+0x200] ;  /* 0x000200000f157984 */ /* 0x000fe20000000800 */
[----:B-1----:R-:W-:-:S04]  /*0450*/  FFMA R8, R29, R9, R8 ;  /* 0x000000091d087223 */ /* 0x002fc80000000008 */
[----:B--2---:R-:W-:-:S04]  /*0460*/  FFMA R27, R27, R10, R8 ;  /* 0x0000000a1b1b7223 */ /* 0x004fc80000000008 */
[----:B---3--:R-:W-:Y:S02]  /*0470*/  FFMA R27, R26, R11, R27 ;  /* 0x0000000b1a1b7223 */ /* 0x008fe4000000001b */
[----:B------:R-:W0:Y:S02]  /*0480*/  LDS.128 R8, [R16+0x20] ;  /* 0x0000200010087984 */ /* 0x000e240000000c00 */
[----:B----4-:R-:W-:-:S04]  /*0490*/  FFMA R23, R4, R23, R27 ;  /* 0x0000001704177223 */ /* 0x010fc8000000001b */
[----:B-----5:R-:W-:Y:S02]  /*04a0*/  FFMA R20, R20, R5, R23 ;  /* 0x0000000514147223 */ /* 0x020fe40000000017 */
[----:B------:R-:W1:Y:S02]  /*04b0*/  LDS R23, [R15+0x280] ;  /* 0x000280000f177984 */ /* 0x000e640000000800 */
[----:B------:R-:W-:Y:S02]  /*04c0*/  FFMA R25, R25, R6, R20 ;  /* 0x0000000619197223 */ /* 0x000fe40000000014 */
[----:B------:R-:W2:Y:S02]  /*04d0*/  LDS R20, [R15+0x2c0] ;  /* 0x0002c0000f147984 */ /* 0x000ea40000000800 */
[----:B------:R-:W-:Y:S02]  /*04e0*/  FFMA R27, R22, R7, R25 ;  /* 0x00000007161b7223 */ /* 0x000fe40000000019 */
[----:B------:R-:W-:Y:S04]  /*04f0*/  LDS R25, [R15+0x300] ;  /* 0x000300000f197984 */ /* 0x000fe80000000800 */
[----:B------:R-:W3:Y:S04]  /*0500*/  LDS.128 R4, [R16+0x30] ;  /* 0x0000300010047984 */ /* 0x000ee80000000c00 */
[----:B------:R-:W4:Y:S01]  /*0510*/  LDS R22, [R15+0x340] ;  /* 0x000340000f167984 */ /* 0x000f220000000800 */
[----:B0-----:R-:W-:-:S03]  /*0520*/  FFMA R27, R8, R21, R27 ;  /* 0x00000015081b7223 */ /* 0x001fc6000000001b */
[----:B------:R-:W0:Y:S04]  /*0530*/  LDS R21, [R15+0x380] ;  /* 0x000380000f157984 */ /* 0x000e280000000800 */
[----:B------:R-:W5:Y:S01]  /*0540*/  LDS R8, [R15+0x3c0] ;  /* 0x0003c0000f087984 */ /* 0x000f620000000800 */
[----:B------:R-:W-:-:S04]  /*0550*/  FFMA R24, R24, R9, R27 ;  /* 0x0000000918187223 */ /* 0x000fc8000000001b */
[----:B-1----:R-:W-:-:S04]  /*0560*/  FFMA R23, R23, R10, R24 ;  /* 0x0000000a17177223 */ /* 0x002fc80000000018 */
[----:B--2---:R-:W-:-:S04]  /*0570*/  FFMA R11, R20, R11, R23 ;  /* 0x0000000b140b7223 */ /* 0x004fc80000000017 */
[----:B---3--:R-:W-:-:S04]  /*0580*/  FFMA R11, R4, R25, R11 ;  /* 0x00000019040b7223 */ /* 0x008fc8000000000b */
[----:B----4-:R-:W-:-:S04]  /*0590*/  FFMA R22, R22, R5, R11 ;  /* 0x0000000516167223 */ /* 0x010fc8000000000b */
[----:B0-----:R-:W-:-:S04]  /*05a0*/  FFMA R21, R21, R6, R22 ;  /* 0x0000000615157223 */ /* 0x001fc80000000016 */
[----:B-----5:R-:W-:Y:S01]  /*05b0*/  FFMA R21, R8, R7, R21 ;  /* 0x0000000708157223 */ /* 0x020fe20000000015 */
[----:B------:R-:W-:Y:S06]  /*05c0*/  BAR.SYNC.DEFER_BLOCKING 0x0 ;  /* 0x0000000000007b1d */ /* 0x000fec0000010000 */
[----:B------:R-:W-:Y:S05]  /*05d0*/  BRA.U UP0, `(.L_x_1) ;  /* 0xfffffffd00147547 */ /* 0x000fea000b83ffff */
.L_x_0:
[----:B------:R-:W0:Y:S02]  /*05e0*/  LDCU.64 UR4, c[0x0][0x380] ;  /* 0x00007000ff0477ac */ /* 0x000e240008000a00 */
[----:B0-----:R-:W-:-:S04]  /*05f0*/  ISETP.GE.AND P0, PT, R3, UR5, PT ;  /* 0x0000000503007c0c */ /* 0x001fc8000bf06270 */
[----:B------:R-:W-:-:S13]  /*0600*/  ISETP.GE.OR P0, PT, R2, UR4, P0 ;  /* 0x0000000402007c0c */ /* 0x000fda0008706670 */
[----:B------:R-:W-:Y:S05]  /*0610*/  @P0 EXIT ;  /* 0x000000000000094d */ /* 0x000fea0003800000 */
[----:B------:R-:W0:Y:S01]  /*0620*/  LDC.64 R4, c[0x0][0x3a0] ;  /* 0x0000e800ff047b82 */ /* 0x000e220000000a00 */
[----:B------:R-:W-:-:S04]  /*0630*/  IMAD R3, R2, UR5, R3 ;  /* 0x0000000502037c24 */ /* 0x000fc8000f8e0203 */
[----:B0-----:R-:W-:-:S05]  /*0640*/  IMAD.WIDE R2, R3, 0x4, R4 ;  /* 0x0000000403027825 */ /* 0x001fca00078e0204 */
[----:B------:R-:W-:Y:S01]  /*0650*/  STG.E desc[UR10][R2.64], R21 ;  /* 0x0000001502007986 */ /* 0x000fe2000c10190a */
[----:B------:R-:W-:Y:S05]  /*0660*/  EXIT ;  /* 0x000000000000794d */ /* 0x000fea0003800000 */
.L_x_2:
[----:B------:R-:W-:-:S00]  /*0670*/  BRA `(.L_x_2) ;  /* 0xfffffffc00fc7947 */ /* 0x000fc0000383ffff */
[----:B------:R-:W-:-:S00]  /*0680*/  NOP ;  /* 0x0000000000007918 */ /* 0x000fc00000000000 */
[----:B------:R-:W-:-:S00]  /*0690*/  NOP ;  /* 0x0000000000007918 */ /* 0x000fc00000000000 */
[----:B------:R-:W-:-:S00]  /*06a0*/  NOP ;  /* 0x0000000000007918 */ /* 0x000fc00000000000 */
[----:B------:R-:W-:-:S00]  /*06b0*/  NOP ;  /* 0x0000000000007918 */ /* 0x000fc00000000000 */
[----:B------:R-:W-:-:S00]  /*06c0*/  NOP ;  /* 0x0000000000007918 */ /* 0x000fc00000000000 */
[----:B------:R-:W-:-:S00]  /*06d0*/  NOP ;  /* 0x0000000000007918 */ /* 0x000fc00000000000 */
[----:B------:R-:W-:-:S00]  /*06e0*/  NOP ;  /* 0x0000000000007918 */ /* 0x000fc00000000000 */
[----:B------:R-:W-:-:S00]  /*06f0*/  NOP ;  /* 0x0000000000007918 */ /* 0x000fc00000000000 */
.L_x_45:


//--------------------- .text._Z11parallelBFEPKiS0_PiS0_S0_iiiiiS1_ --------------------------
	.section	.text._Z11parallelBFEPKiS0_PiS0_S0_iiiiiS1_,"ax",@progbits
	.align	128
        .global         _Z11parallelBFEPKiS0_PiS0_S0_iiiiiS1_
        .type           _Z11parallelBFEPKiS0_PiS0_S0_iiiiiS1_,@function
        .size           _Z11parallelBFEPKiS0_PiS0_S0_iiiiiS1_,(.L_x_46 - _Z11parallelBFEPKiS0_PiS0_S0_iiiiiS1_)
        .other          _Z11parallelBFEPKiS0_PiS0_S0_iiiiiS1_,@"STO_CUDA_ENTRY STV_DEFAULT"
_Z11parallelBFEPKiS0_PiS0_S0_iiiiiS1_:
.text._Z11parallelBFEPKiS0_PiS0_S0_iiiiiS1_:
[----:B------:R-:W-:Y:S01]  /*0000*/  LDC R1, c[0x0][0x37c] ;  /* 0x0000df00ff017b82 */ /* 0x000fe20000000800 */
[----:B------:R-:W0:Y:S07]  /*0010*/  S2R R0, SR_TID.X ;  /* 0x0000000000007919 */ /* 0x000e2e0000002100 */
[----:B------:R-:W0:Y:S01]  /*0020*/  LDC.64 R2, c[0x0][0x398] ;  /* 0x0000e600ff027b82 */ /* 0x000e220000000a00 */
[----:B------:R-:W1:Y:S01]  /*0030*/  LDCU.64 UR8, c[0x0][0x358] ;  /* 0x00006b00ff0877ac */ /* 0x000e620008000a00 */
[----:B------:R-:W2:Y:S06]  /*0040*/  LDCU UR10, c[0x0][0x3ac] ;  /* 0x00007580ff0a77ac */ /* 0x000eac0008000800 */
[----:B------:R-:W3:Y:S01]  /*0050*/  LDC.64 R6, c[0x0][0x3a0] ;  /* 0x0000e800ff067b82 */ /* 0x000ee20000000a00 */
[----:B------:R-:W4:Y:S07]  /*0060*/  LDCU.64 UR6, c[0x0][0x398] ;  /* 0x00007300ff0677ac */ /* 0x000f2e0008000a00 */
[----:B------:R-:W5:Y:S01]  /*0070*/  LDC R12, c[0x0][0x3b0] ;  /* 0x0000ec00ff0c7b82 */ /* 0x000f620000000800 */
[----:B0-----:R-:W-:-:S05]  /*0080*/  IMAD.WIDE.U32 R2, R0, 0x4, R2 ;  /* 0x0000000400027825 */ /* 0x001fca00078e0002 */
[----:B-1----:R0:W2:Y:S01]  /*0090*/  LDG.E R5, desc[UR8][R2.64] ;  /* 0x0000000802057981 */ /* 0x0020a2000c1e1900 */
[----:B---3--:R-:W-:-:S05]  /*00a0*/  IMAD.WIDE.U32 R6, R0, 0x4, R6 ;  /* 0x0000000400067825 */ /* 0x008fca00078e0006 */
[----:B------:R-:W3:Y:S04]  /*00b0*/  LDG.E R8, desc[UR8][R6.64] ;  /* 0x0000000806087981 */ /* 0x000ee8000c1e1900 */
[----:B------:R2:W3:Y:S01]  /*00c0*/  LDG.E R9, desc[UR8][R6.64+0x4] ;  /* 0x0000040806097981 */ /* 0x0004e2000c1e1900 */
[----:B-----5:R-:W-:Y:S01]  /*00d0*/  IABS R11, R12 ;  /* 0x0000000c000b7213 */ /* 0x020fe20000000000 */
[----:B------:R-:W-:Y:S03]  /*00e0*/  BSSY.RECONVERGENT B0, `(.L_x_3) ;  /* 0x0000048000007945 */ /* 0x000fe60003800200 */
[----:B------:R-:W1:Y:S08]  /*00f0*/  I2F.RP R4, R11 ;  /* 0x0000000b00047306 */ /* 0x000e700000209400 */
[----:B-1----:R-:W1:Y:S02]  /*0100*/  MUFU.RCP R4, R4 ;  /* 0x0000000400047308 */ /* 0x002e640000001000 */
[----:B-1----:R-:W-:-:S06]  /*0110*/  VIADD R10, R4, 0xffffffe ;  /* 0x0ffffffe040a7836 */ /* 0x002fcc0000000000 */
[----:B0-----:R-:W0:Y:S02]  /*0120*/  F2I.FTZ.U32.TRUNC.NTZ R3, R10 ;  /* 0x0000000a00037305 */ /* 0x001e24000021f000 */
[----:B0-----:R-:W-:-:S04]  /*0130*/  IMAD.MOV R2, RZ, RZ, -R3 ;  /* 0x000000ffff027224 */ /* 0x001fc800078e0a03 */
[----:B------:R-:W-:Y:S02]  /*0140*/  IMAD R13, R2, R11, RZ ;  /* 0x0000000b020d7224 */ /* 0x000fe400078e02ff */
[----:B------:R-:W-:-:S04]  /*0150*/  IMAD.MOV.U32 R2, RZ, RZ, RZ ;  /* 0x000000ffff027224 */ /* 0x000fc800078e00ff */
[----:B------:R-:W-:Y:S01]  /*0160*/  IMAD.HI.U32 R2, R3, R13, R2 ;  /* 0x0000000d03027227 */ /* 0x000fe200078e0002 */
[----:B--2---:R-:W-:Y:S02]  /*0170*/  IABS R6, R5 ;  /* 0x0000000500067213 */ /* 0x004fe40000000000 */
[----:B------:R-:W-:-:S03]  /*0180*/  ISETP.GE.AND P2, PT, R5, RZ, PT ;  /* 0x000000ff0500720c */ /* 0x000fc60003f46270 */
[----:B------:R-:W-:-:S04]  /*0190*/  IMAD.MOV.U32 R3, RZ, RZ, R6 ;  /* 0x000000ffff037224 */ /* 0x000fc800078e0006 */
[----:B------:R-:W-:-:S04]  /*01a0*/  IMAD.HI.U32 R2, R2, R3, RZ ;  /* 0x0000000302027227 */ /* 0x000fc800078e00ff */
[----:B------:R-:W-:-:S04]  /*01b0*/  IMAD.MOV R2, RZ, RZ, -R2 ;  /* 0x000000ffff027224 */ /* 0x000fc800078e0a02 */
[----:B------:R-:W-:Y:S01]  /*01c0*/  IMAD R4, R11, R2, R3 ;  /* 0x000000020b047224 */ /* 0x000fe200078e0203 */
[----:B---3--:R-:W-:-:S04]  /*01d0*/  VIADDMNMX R3, R8, 0x1, R9, !PT ;  /* 0x0000000108037846 */ /* 0x008fc80007800109 */
[----:B------:R-:W-:Y:S01]  /*01e0*/  ISETP.GT.U32.AND P0, PT, R11, R4, PT ;  /* 0x000000040b00720c */ /* 0x000fe20003f04070 */
[----:B------:R-:W-:-:S12]  /*01f0*/  IMAD.IADD R2, R3, 0x1, -R8 ;  /* 0x0000000103027824 */ /* 0x000fd800078e0a08 */
[----:B------:R-:W-:Y:S01]  /*0200*/  @!P0 IMAD.IADD R4, R4, 0x1, -R11 ;  /* 0x0000000104048824 */ /* 0x000fe200078e0a0b */
[----:B------:R-:W-:-:S04]  /*0210*/  ISETP.NE.AND P0, PT, R12, RZ, PT ;  /* 0x000000ff0c00720c */ /* 0x000fc80003f05270 */
[----:B------:R-:W-:-:S13]  /*0220*/  ISETP.GT.U32.AND P1, PT, R11, R4, PT ;  /* 0x000000040b00720c */ /* 0x000fda0003f24070 */
[----:B------:R-:W-:Y:S01]  /*0230*/  @!P1 IMAD.IADD R4, R4, 0x1, -R11 ;  /* 0x0000000104049824 */ /* 0x000fe200078e0a0b */
[----:B------:R-:W-:-:S03]  /*0240*/  ISETP.GE.AND P1, PT, R8, R9, PT ;  /* 0x000000090800720c */ /* 0x000fc60003f26270 */
[----:B------:R-:W-:Y:S01]  /*0250*/  @!P2 IMAD.MOV R4, RZ, RZ, -R4 ;  /* 0x000000ffff04a224 */ /* 0x000fe200078e0a04 */
[----:B------:R-:W-:Y:S02]  /*0260*/  @!P0 LOP3.LUT R4, RZ, R12, RZ, 0x33, !PT ;  /* 0x0000000cff048212 */ /* 0x000fe400078e33ff */
[----:B------:R-:W-:Y:S02]  /*0270*/  SEL R2, R2, RZ, !P1 ;  /* 0x000000ff02027207 */ /* 0x000fe40004800000 */
[----:B------:R-:W-:-:S03]  /*0280*/  ISETP.NE.AND P0, PT, R4, RZ, PT ;  /* 0x000000ff0400720c */ /* 0x000fc60003f05270 */
[----:B------:R-:W-:-:S10]  /*0290*/  IMAD.MOV.U32 R3, RZ, RZ, R2 ;  /* 0x000000ffff037224 */ /* 0x000fd400078e0002 */
[----:B----4-:R-:W-:Y:S05]  /*02a0*/  @!P0 BRA `(.L_x_4) ;  /* 0x0000000000ac8947 */ /* 0x010fea0003800000 */
[----:B------:R-:W0:Y:S01]  /*02b0*/  LDCU UR4, c[0x0][0x3b4] ;  /* 0x00007680ff0477ac */ /* 0x000e220008000800 */
[C---:B------:R-:W-:Y:S01]  /*02c0*/  VIADD R10, R5.reuse, 0xffffffff ;  /* 0xffffffff050a7836 */ /* 0x040fe20000000000 */
[----:B------:R-:W1:Y:S01]  /*02d0*/  LDCU UR5, c[0x0][0x3ac] ;  /* 0x00007580ff0577ac */ /* 0x000e620008000800 */
[----:B0-----:R-:W-:Y:S01]  /*02e0*/  IMAD R3, R12, UR4, RZ ;  /* 0x000000040c037c24 */ /* 0x001fe2000f8e02ff */
[----:B-1----:R-:W-:-:S04]  /*02f0*/  VIMNMX R6, PT, PT, R5, UR5, PT ;  /* 0x0000000505067c48 */ /* 0x002fc8000bfe0100 */
[----:B------:R-:W-:Y:S01]  /*0300*/  ISETP.GT.AND P0, PT, R10, R3, PT ;  /* 0x000000030a00720c */ /* 0x000fe20003f04270 */
[----:B------:R-:W-:-:S03]  /*0310*/  IMAD.MOV.U32 R3, RZ, RZ, R2 ;  /* 0x000000ffff037224 */ /* 0x000fc600078e0002 */
[----:B------:R-:W-:-:S13]  /*0320*/  ISETP.LT.OR P0, PT, R6, 0x1, P0 ;  /* 0x000000010600780c */ /* 0x000fda0000701670 */
[----:B------:R-:W-:Y:S05]  /*0330*/  @P0 BRA `(.L_x_4) ;  /* 0x0000000000880947 */ /* 0x000fea0003800000 */
[----:B------:R-:W0:Y:S02]  /*0340*/  LDC.64 R6, c[0x0][0x398] ;  /* 0x0000e600ff067b82 */ /* 0x000e240000000a00 */
[----:B0-----:R0:W2:Y:S01]  /*0350*/  LDG.E R7, desc[UR8][R6.64] ;  /* 0x0000000806077981 */ /* 0x0010a2000c1e1900 */
[----:B------:R-:W-:Y:S01]  /*0360*/  BSSY.RELIABLE B1, `(.L_x_5) ;  /* 0x0000016000017945 */ /* 0x000fe20003800100 */
[----:B------:R-:W-:Y:S02]  /*0370*/  IMAD.MOV.U32 R3, RZ, RZ, RZ ;  /* 0x000000ffff037224 */ /* 0x000fe400078e00ff */
[----:B0-----:R-:W-:Y:S01]  /*0380*/  IMAD.MOV.U32 R6, RZ, RZ, RZ ;  /* 0x000000ffff067224 */ /* 0x001fe200078e00ff */
[----:B--2---:R-:W-:-:S13]  /*0390*/  ISETP.NE.AND P0, PT, R7, R10, PT ;  /* 0x0000000a0700720c */ /* 0x004fda0003f05270 */
[----:B------:R-:W-:Y:S05]  /*03a0*/  @!P0 BRA `(.L_x_6) ;  /* 0x0000000000448947 */ /* 0x000fea0003800000 */
[----:B------:R-:W-:Y:S01]  /*03b0*/  BSSY.RELIABLE B2, `(.L_x_7) ;  /* 0x000000f000027945 */ /* 0x000fe20003800100 */
[----:B------:R-:W-:-:S07]  /*03c0*/  IMAD.MOV.U32 R3, RZ, RZ, RZ ;  /* 0x000000ffff037224 */ /* 0x000fce00078e00ff */
.L_x_8:
[----:B------:R-:W-:Y:S02]  /*03d0*/  VIADD R6, R3, 0x1 ;  /* 0x0000000103067836 */ /* 0x000fe40000000000 */
[----:B------:R-:W-:-:S03]  /*03e0*/  IMAD.MOV.U32 R3, RZ, RZ, R2 ;  /* 0x000000ffff037224 */ /* 0x000fc600078e0002 */
[----:B------:R-:W-:-:S13]  /*03f0*/  ISETP.NE.AND P0, PT, R6, UR10, PT ;  /* 0x0000000a06007c0c */ /* 0x000fda000bf05270 */
[----:B------:R-:W-:Y:S05]  /*0400*/  @!P0 BREAK.RELIABLE B2 ;  /* 0x0000000000028942 */ /* 0x000fea0003800100 */
[----:B------:R-:W-:Y:S05]  /*0410*/  @!P0 BREAK.RELIABLE B1 ;  /* 0x0000000000018942 */ /* 0x000fea0003800100 */
[----:B------:R-:W-:Y:S05]  /*0420*/  @!P0 BRA `(.L_x_4) ;  /* 0x00000000004c8947 */ /* 0x000fea0003800000 */
[----:B------:R-:W-:-:S04]  /*0430*/  IMAD.MOV.U32 R3, RZ, RZ, R6 ;  /* 0x000000ffff037224 */ /* 0x000fc800078e0006 */
[----:B------:R-:W-:-:S03]  /*0440*/  IMAD.WIDE.U32 R6, R3, 0x4, RZ ;  /* 0x0000000403067825 */ /* 0x000fc600078e00ff */
[----:B------:R-:W-:-:S04]  /*0450*/  IADD3 R8, P0, PT, R6, UR6, RZ ;  /* 0x0000000606087c10 */ /* 0x000fc8000ff1e0ff */
[----:B------:R-:W-:-:S06]  /*0460*/  IADD3.X R9, PT, PT, R7, UR7, RZ, P0, !PT ;  /* 0x0000000707097c10 */ /* 0x000fcc00087fe4ff */
[----:B------:R-:W2:Y:S02]  /*0470*/  LDG.E R9, desc[UR8][R8.64] ;  /* 0x0000000808097981 */ /* 0x000ea4000c1e1900 */
[----:B--2---:R-:W-:-:S13]  /*0480*/  ISETP.NE.AND P0, PT, R9, R10, PT ;  /* 0x0000000a0900720c */ /* 0x004fda0003f05270 */
[----:B------:R-:W-:Y:S05]  /*0490*/  @P0 BRA `(.L_x_8) ;  /* 0xfffffffc00cc0947 */ /* 0x000fea000383ffff */
[----:B------:R-:W-:Y:S05]  /*04a0*/  BSYNC.RELIABLE B2 ;  /* 0x0000000000027941 */ /* 0x000fea0003800100 */
.L_x_7:
[----:B------:R-:W-:-:S07]  /*04b0*/  IMAD.MOV.U32 R3, RZ, RZ, R7 ;  /* 0x000000ffff037224 */ /* 0x000fce00078e0007 */
.L_x_6:
[----:B------:R-:W-:Y:S05]  /*04c0*/  BSYNC.RELIABLE B1 ;  /* 0x0000000000017941 */ /* 0x000fea0003800100 */
.L_x_5:
[----:B------:R-:W0:Y:S02]  /*04d0*/  LDCU.64 UR4, c[0x0][0x3a0] ;  /* 0x00007400ff0477ac */ /* 0x000e240008000a00 */
[----:B0-----:R-:W-:-:S04]  /*04e0*/  IADD3 R6, P0, PT, R6, UR4, RZ ;  /* 0x0000000406067c10 */ /* 0x001fc8000ff1e0ff */
[----:B------:R-:W-:-:S05]  /*04f0*/  IADD3.X R7, PT, PT, R3, UR5, RZ, P0, !PT ;  /* 0x0000000503077c10 */ /* 0x000fca00087fe4ff */
[----:B------:R-:W2:Y:S04]  /*0500*/  LDG.E R8, desc[UR8][R6.64] ;  /* 0x0000000806087981 */ /* 0x000ea8000c1e1900 */
[----:B------:R-:W2:Y:S01]  /*0510*/  LDG.E R9, desc[UR8][R6.64+0x4] ;  /* 0x0000040806097981 */ /* 0x000ea2000c1e1900 */
[----:B------:R-:W-:Y:S01]  /*0520*/  IMAD.MOV.U32 R3, RZ, RZ, R2 ;  /* 0x000000ffff037224 */ /* 0x000fe200078e0002 */
[----:B--2---:R-:W-:-:S13]  /*0530*/  ISETP.GE.AND P0, PT, R8, R9, PT ;  /* 0x000000090800720c */ /* 0x004fda0003f06270 */
[----:B------:R-:W-:-:S04]  /*0540*/  @!P0 VIADDMNMX R9, R8, 0x1, R9, !PT ;  /* 0x0000000108098846 */ /* 0x000fc80007800109 */
[----:B------:R-:W-:-:S07]  /*0550*/  @!P0 IADD3 R3, PT, PT, -R8, R2, R9 ;  /* 0x0000000208038210 */ /* 0x000fce0007ffe109 */
.L_x_4:
[----:B------:R-:W-:Y:S05]  /*0560*/  BSYNC.RECONVERGENT B0 ;  /* 0x0000000000007941 */ /* 0x000fea0003800200 */
.L_x_3:
[----:B------:R-:W-:Y:S05]  /*0570*/  WARPSYNC.ALL ;  /* 0x0000000000007948 */ /* 0x000fea0003800000 */
[----:B------:R-:W0:Y:S01]  /*0580*/  LDCU UR5, c[0x0][0x3b0] ;  /* 0x00007600ff0577ac */ /* 0x000e220008000800 */
[----:B------:R-:W-:Y:S01]  /*0590*/  BSSY.RECONVERGENT B0, `(.L_x_9) ;  /* 0x000002b000007945 */ /* 0x000fe20003800200 */
[----:B------:R-:W1:Y:S01]  /*05a0*/  LDCU UR7, c[0x0][0x3ac] ;  /* 0x00007580ff0777ac */ /* 0x000e620008000800 */
[----:B------:R-:W2:Y:S01]  /*05b0*/  LDCU.64 UR10, c[0x0][0x398] ;  /* 0x00007300ff0a77ac */ /* 0x000ea20008000a00 */
[----:B0-----:R-:W-:-:S06]  /*05c0*/  UIADD3 UR6, UPT, UPT, UR5, -0x1, URZ ;  /* 0xffffffff05067890 */ /* 0x001fcc000fffe0ff */
[----:B------:R-:W-:-:S13]  /*05d0*/  ISETP.NE.AND P0, PT, R4, UR6, PT ;  /* 0x0000000604007c0c */ /* 0x000fda000bf05270 */
[----:B-12---:R-:W-:Y:S05]  /*05e0*/  @!P0 BRA `(.L_x_10) ;  /* 0x0000000000948947 */ /* 0x006fea0003800000 */
[----:B------:R-:W0:Y:S01]  /*05f0*/  LDC R6, c[0x0][0x3ac] ;  /* 0x0000eb00ff067b82 */ /* 0x000e220000000800 */
[----:B------:R-:W1:Y:S02]  /*0600*/  LDCU UR4, c[0x0][0x3b4] ;  /* 0x00007680ff0477ac */ /* 0x000e640008000800 */
[----:B-1----:R-:W-:Y:S01]  /*0610*/  UIMAD UR4, UR5, UR4, URZ ;  /* 0x00000004050472a4 */ /* 0x002fe2000f8e02ff */
[----:B0-----:R-:W-:-:S04]  /*0620*/  ISETP.GE.AND P0, PT, R6, 0x1, PT ;  /* 0x000000010600780c */ /* 0x001fc80003f06270 */
[----:B------:R-:W-:-:S04]  /*0630*/  ISETP.LT.OR P0, PT, R5, -0x1, !P0 ;  /* 0xffffffff0500780c */ /* 0x000fc80004701670 */
[----:B------:R-:W-:-:S13]  /*0640*/  ISETP.GE.OR P0, PT, R5, UR4, P0 ;  /* 0x0000000405007c0c */ /* 0x000fda0008706670 */
[----:B------:R-:W-:Y:S05]  /*0650*/  @P0 BRA `(.L_x_10) ;  /* 0x0000000000780947 */ /* 0x000fea0003800000 */
[----:B------:R-:W0:Y:S02]  /*0660*/  LDC.64 R6, c[0x0][0x398] ;  /* 0x0000e600ff067b82 */ /* 0x000e240000000a00 */
[----:B0-----:R-:W2:Y:S01]  /*0670*/  LDG.E R7, desc[UR8][R6.64] ;  /* 0x0000000806077981 */ /* 0x001ea2000c1e1900 */
[----:B------:R-:W-:Y:S01]  /*0680*/  VIADD R10, R5, 0x1 ;  /* 0x00000001050a7836 */ /* 0x000fe20000000000 */
[----:B------:R-:W-:Y:S04]  /*0690*/  BSSY.RELIABLE B1, `(.L_x_11) ;  /* 0x0000012000017945 */ /* 0x000fe80003800100 */
[----:B--2---:R-:W-:Y:S02]  /*06a0*/  ISETP.NE.AND P0, PT, R7, R10, PT ;  /* 0x0000000a0700720c */ /* 0x004fe40003f05270 */
[----:B------:R-:W-:-:S11]  /*06b0*/  CS2R R6, SRZ ;  /* 0x0000000000067805 */ /* 0x000fd6000001ff00 */
[----:B------:R-:W-:Y:S05]  /*06c0*/  @!P0 BRA `(.L_x_12) ;  /* 0x0000000000388947 */ /* 0x000fea0003800000 */
[----:B------:R-:W-:Y:S01]  /*06d0*/  BSSY.RELIABLE B2, `(.L_x_12) ;  /* 0x000000d000027945 */ /* 0x000fe20003800100 */
[----:B------:R-:W-:-:S07]  /*06e0*/  IMAD.MOV.U32 R11, RZ, RZ, RZ ;  /* 0x000000ffff0b7224 */ /* 0x000fce00078e00ff */
.L_x_13:
[----:B------:R-:W-:-:S05]  /*06f0*/  VIADD R11, R11, 0x1 ;  /* 0x000000010b0b7836 */ /* 0x000fca0000000000 */
[----:B------:R-:W-:-:S13]  /*0700*/  ISETP.NE.AND P0, PT, R11, UR7, PT ;  /* 0x000000070b007c0c */ /* 0x000fda000bf05270 */
[----:B------:R-:W-:Y:S05]  /*0710*/  @!P0 BREAK.RELIABLE B2 ;  /* 0x0000000000028942 */ /* 0x000fea0003800100 */
[----:B------:R-:W-:Y:S05]  /*0720*/  @!P0 BREAK.RELIABLE B1 ;  /* 0x0000000000018942 */ /* 0x000fea0003800100 */
[----:B------:R-:W-:Y:S05]  /*0730*/  @!P0 BRA `(.L_x_10) ;  /* 0x0000000000408947 */ /* 0x000fea0003800000 */
[----:B------:R-:W-:-:S03]  /*0740*/  IMAD.WIDE.U32 R6, R11, 0x4, RZ ;  /* 0x000000040b067825 */ /* 0x000fc600078e00ff */
[----:B------:R-:W-:-:S04]  /*0750*/  IADD3 R8, P0, PT, R6, UR10, RZ ;  /* 0x0000000a06087c10 */ /* 0x000fc8000ff1e0ff */
[----:B------:R-:W-:-:S06]  /*0760*/  IADD3.X R9, PT, PT, R7, UR11, RZ, P0, !PT ;  /* 0x0000000b07097c10 */ /* 0x000fcc00087fe4ff */
[----:B------:R-:W2:Y:S02]  /*0770*/  LDG.E R9, desc[UR8][R8.64] ;  /* 0x0000000808097981 */ /* 0x000ea4000c1e1900 */
[----:B--2---:R-:W-:-:S13]  /*0780*/  ISETP.NE.AND P0, PT, R9, R10, PT ;  /* 0x0000000a0900720c */ /* 0x004fda0003f05270 */
[----:B------:R-:W-:Y:S05]  /*0790*/  @P0 BRA `(.L_x_13) ;  /* 0xfffffffc00d40947 */ /* 0x000fea000383ffff */
[----:B------:R-:W-:Y:S05]  /*07a0*/  BSYNC.RELIABLE B2 ;  /* 0x0000000000027941 */ /* 0x000fea0003800100 */
.L_x_12:
[----:B------:R-:W-:Y:S05]  /*07b0*/  BSYNC.RELIABLE B1 ;  /* 0x0000000000017941 */ /* 0x000fea0003800100 */
.L_x_11:
[----:B------:R-:W0:Y:S02]  /*07c0*/  LDCU.64 UR12, c[0x0][0x3a0] ;  /* 0x00007400ff0c77ac */ /* 0x000e240008000a00 */
[----:B0-----:R-:W-:-:S04]  /*07d0*/  IADD3 R6, P0, PT, R6, UR12, RZ ;  /* 0x0000000c06067c10 */ /* 0x001fc8000ff1e0ff */
[----:B------:R-:W-:-:S05]  /*07e0*/  IADD3.X R7, PT, PT, R7, UR13, RZ, P0, !PT ;  /* 0x0000000d07077c10 */ /* 0x000fca00087fe4ff */
[----:B------:R-:W2:Y:S04]  /*07f0*/  LDG.E R9, desc[UR8][R6.64] ;  /* 0x0000000806097981 */ /* 0x000ea8000c1e1900 */
[----:B------:R-:W2:Y:S02]  /*0800*/  LDG.E R8, desc[UR8][R6.64+0x4] ;  /* 0x0000040806087981 */ /* 0x000ea4000c1e1900 */
[----:B--2---:R-:W-:-:S13]  /*0810*/  ISETP.GE.AND P0, PT, R9, R8, PT ;  /* 0x000000080900720c */ /* 0x004fda0003f06270 */
[----:B------:R-:W-:-:S04]  /*0820*/  @!P0 VIADDMNMX R8, R9, 0x1, R8, !PT ;  /* 0x0000000109088846 */ /* 0x000fc80007800108 */
[----:B------:R-:W-:-:S07]  /*0830*/  @!P0 IADD3 R3, PT, PT, -R9, R3, R8 ;  /* 0x0000000309038210 */ /* 0x000fce0007ffe108 */
.L_x_10:
[----:B------:R-:W-:Y:S05]  /*0840*/  BSYNC.RECONVERGENT B0 ;  /* 0x0000000000007941 */ /* 0x000fea0003800200 */
.L_x_9:
[----:B------:R-:W-:Y:S05]  /*0850*/  WARPSYNC.ALL ;  /* 0x0000000000007948 */ /* 0x000fea0003800000 */
[----:B------:R-:W0:Y:S01]  /*0860*/  LDCU UR4, c[0x0][0x3ac] ;  /* 0x00007580ff0477ac */ /* 0x000e220008000800 */
[----:B------:R-:W-:Y:S01]  /*0870*/  BSSY.RECONVERGENT B0, `(.L_x_14) ;  /* 0x0000028000007945 */ /* 0x000fe20003800200 */
[----:B------:R-:W1:Y:S01]  /*0880*/  LDCU.64 UR10, c[0x0][0x3b0] ;  /* 0x00007600ff0a77ac */ /* 0x000e620008000a00 */
[----:B0-----:R-:W-:Y:S02]  /*0890*/  IMAD.U32 R6, RZ, RZ, UR4 ;  /* 0x00000004ff067e24 */ /* 0x001fe4000f8e00ff */
[----:B-1----:R-:W-:-:S03]  /*08a0*/  VIADD R7, R5, -UR10 ;  /* 0x8000000a05077c36 */ /* 0x002fc60008000000 */
[----:B------:R-:W-:Y:S01]  /*08b0*/  ISETP.GE.AND P0, PT, R6, 0x1, PT ;  /* 0x000000010600780c */ /* 0x000fe20003f06270 */
[----:B------:R-:W-:Y:S01]  /*08c0*/  UIMAD UR4, UR10, UR11, URZ ;  /* 0x0000000b0a0472a4 */ /* 0x000fe2000f8e02ff */
[----:B------:R-:W0:Y:S02]  /*08d0*/  LDCU.64 UR10, c[0x0][0x398] ;  /* 0x00007300ff0a77ac */ /* 0x000e240008000a00 */
[----:B------:R-:W-:-:S04]  /*08e0*/  ISETP.LT.OR P0, PT, R7, RZ, !P0 ;  /* 0x000000ff0700720c */ /* 0x000fc80004701670 */
[----:B------:R-:W-:-:S13]  /*08f0*/  ISETP.GT.OR P0, PT, R7, UR4, P0 ;  /* 0x0000000407007c0c */ /* 0x000fda0008704670 */
[----:B0-----:R-:W-:Y:S05]  /*0900*/  @P0 BRA `(.L_x_15) ;  /* 0x0000000000780947 */ /* 0x001fea0003800000 */
[----:B------:R-:W0:Y:S02]  /*0910*/  LDC.64 R8, c[0x0][0x398] ;  /* 0x0000e600ff087b82 */ /* 0x000e240000000a00 */
[----:B0-----:R-:W2:Y:S01]  /*0920*/  LDG.E R8, desc[UR8][R8.64] ;  /* 0x0000000808087981 */ /* 0x001ea2000c1e1900 */
[----:B------:R-:W-:Y:S01]  /*0930*/  BSSY.RELIABLE B1, `(.L_x_16) ;  /* 0x0000013000017945 */ /* 0x000fe20003800100 */
[----:B--2---:R-:W-:Y:S02]  /*0940*/  ISETP.NE.AND P0, PT, R8, R7, PT ;  /* 0x000000070800720c */ /* 0x004fe40003f05270 */
[----:B------:R-:W-:-:S11]  /*0950*/  CS2R R8, SRZ ;  /* 0x0000000000087805 */ /* 0x000fd6000001ff00 */
[----:B------:R-:W-:Y:S05]  /*0960*/  @!P0 BRA `(.L_x_17) ;  /* 0x00000000003c8947 */ /* 0x000fea0003800000 */
[----:B------:R-:W0:Y:S01]  /*0970*/  LDC R6, c[0x0][0x3ac] ;  /* 0x0000eb00ff067b82 */ /* 0x000e220000000800 */
[----:B------:R-:W-:Y:S01]  /*0980*/  BSSY.RELIABLE B2, `(.L_x_17) ;  /* 0x000000d000027945 */ /* 0x000fe20003800100 */
[----:B------:R-:W-:-:S07]  /*0990*/  IMAD.MOV.U32 R12, RZ, RZ, RZ ;  /* 0x000000ffff0c7224 */ /* 0x000fce00078e00ff */
.L_x_18:
[----:B------:R-:W-:-:S05]  /*09a0*/  VIADD R12, R12, 0x1 ;  /* 0x000000010c0c7836 */ /* 0x000fca0000000000 */
[----:B0-----:R-:W-:-:S13]  /*09b0*/  ISETP.NE.AND P0, PT, R12, R6, PT ;  /* 0x000000060c00720c */ /* 0x001fda0003f05270 */
[----:B------:R-:W-:Y:S05]  /*09c0*/  @!P0 BREAK.RELIABLE B2 ;  /* 0x0000000000028942 */ /* 0x000fea0003800100 */
[----:B------:R-:W-:Y:S05]  /*09d0*/  @!P0 BREAK.RELIABLE B1 ;  /* 0x0000000000018942 */ /* 0x000fea0003800100 */
[----:B------:R-:W-:Y:S05]  /*09e0*/  @!P0 BRA `(.L_x_15) ;  /* 0x0000000000408947 */ /* 0x000fea0003800000 */
[----:B------:R-:W-:-:S03]  /*09f0*/  IMAD.WIDE.U32 R8, R12, 0x4, RZ ;  /* 0x000000040c087825 */ /* 0x000fc600078e00ff */
[----:B------:R-:W-:-:S04]  /*0a00*/  IADD3 R10, P0, PT, R8, UR10, RZ ;  /* 0x0000000a080a7c10 */ /* 0x000fc8000ff1e0ff */
[----:B------:R-:W-:-:S05]  /*0a10*/  IADD3.X R11, PT, PT, R9, UR11, RZ, P0, !PT ;  /* 0x0000000b090b7c10 */ /* 0x000fca00087fe4ff */
[----:B------:R-:W2:Y:S02]  /*0a20*/  LDG.E R10, desc[UR8][R10.64] ;  /* 0x000000080a0a7981 */ /* 0x000ea4000c1e1900 */
[----:B--2---:R-:W-:-:S13]  /*0a30*/  ISETP.NE.AND P0, PT, R10, R7, PT ;  /* 0x000000070a00720c */ /* 0x004fda0003f05270 */
[----:B------:R-:W-:Y:S05]  /*0a40*/  @P0 BRA `(.L_x_18) ;  /* 0xfffffffc00d40947 */ /* 0x000fea000383ffff */
[----:B------:R-:W-:Y:S05]  /*0a50*/  BSYNC.RELIABLE B2 ;  /* 0x0000000000027941 */ /* 0x000fea0003800100 */
.L_x_17:
[----:B------:R-:W-:Y:S05]  /*0a60*/  BSYNC.RELIABLE B1 ;  /* 0x0000000000017941 */ /* 0x000fea0003800100 */
.L_x_16:
        /* <DEDUP_REMOVED lines=8> */
.L_x_15:
[----:B------:R-:W-:Y:S05]  /*0af0*/  BSYNC.RECONVERGENT B0 ;  /* 0x0000000000007941 */ /* 0x000fea0003800200 */
.L_x_14:
[----:B------:R-:W-:Y:S05]  /*0b00*/  WARPSYNC.ALL ;  /* 0x0000000000007948 */ /* 0x000fea0003800000 */
[----:B------:R-:W-:Y:S01]  /*0b10*/  ISETP.NE.AND P0, PT, R4, RZ, PT ;  /* 0x000000ff0400720c */ /* 0x000fe20003f05270 */
[----:B------:R-:W0:Y:S01]  /*0b20*/  LDCU.64 UR10, c[0x0][0x398] ;  /* 0x00007300ff0a77ac */ /* 0x000e220008000a00 */
[----:B------:R-:W-:Y:S11]  /*0b30*/  BSSY.RECONVERGENT B0, `(.L_x_19) ;  /* 0x0000027000007945 */ /* 0x000ff60003800200 */
[----:B------:R-:W-:Y:S05]  /*0b40*/  @!P0 BRA `(.L_x_20) ;  /* 0x0000000000948947 */ /* 0x000fea0003800000 */
[----:B------:R-:W1:Y:S01]  /*0b50*/  LDCU UR5, c[0x0][0x3b0] ;  /* 0x00007600ff0577ac */ /* 0x000e620008000800 */
[----:B------:R-:W-:Y:S01]  /*0b60*/  ISETP.GE.AND P0, PT, R6, 0x1, PT ;  /* 0x000000010600780c */ /* 0x000fe20003f06270 */
[----:B-1----:R-:W-:-:S06]  /*0b70*/  ULOP3.LUT UR5, URZ, UR5, URZ, 0x33, !UPT ;  /* 0x00000005ff057292 */ /* 0x002fcc000f8e33ff */
[----:B------:R-:W-:-:S05]  /*0b80*/  VIADD R12, R5, UR5 ;  /* 0x00000005050c7c36 */ /* 0x000fca0008000000 */
[----:B------:R-:W-:-:S04]  /*0b90*/  ISETP.LT.OR P0, PT, R12, RZ, !P0 ;  /* 0x000000ff0c00720c */ /* 0x000fc80004701670 */
[----:B------:R-:W-:-:S13]  /*0ba0*/  ISETP.GT.OR P0, PT, R12, UR4, P0 ;  /* 0x000000040c007c0c */ /* 0x000fda0008704670 */
[----:B------:R-:W-:Y:S05]  /*0bb0*/  @P0 BRA `(.L_x_20) ;  /* 0x0000000000780947 */ /* 0x000fea0003800000 */
[----:B------:R-:W1:Y:S02]  /*0bc0*/  LDC.64 R8, c[0x0][0x398] ;  /* 0x0000e600ff087b82 */ /* 0x000e640000000a00 */
[----:B-1----:R-:W2:Y:S01]  /*0bd0*/  LDG.E R9, desc[UR8][R8.64] ;  /* 0x0000000808097981 */ /* 0x002ea2000c1e1900 */
[----:B------:R-:W-:Y:S01]  /*0be0*/  BSSY.RELIABLE B1, `(.L_x_21) ;  /* 0x0000013000017945 */ /* 0x000fe20003800100 */
[----:B--2---:R-:W-:Y:S02]  /*0bf0*/  ISETP.NE.AND P0, PT, R9, R12, PT ;  /* 0x0000000c0900720c */ /* 0x004fe40003f05270 */
[----:B------:R-:W-:-:S11]  /*0c00*/  CS2R R8, SRZ ;  /* 0x0000000000087805 */ /* 0x000fd6000001ff00 */
[----:B------:R-:W-:Y:S05]  /*0c10*/  @!P0 BRA `(.L_x_22) ;  /* 0x00000000003c8947 */ /* 0x000fea0003800000 */
[----:B------:R-:W1:Y:S01]  /*0c20*/  LDC R6, c[0x0][0x3ac] ;  /* 0x0000eb00ff067b82 */ /* 0x000e620000000800 */
[----:B------:R-:W-:Y:S01]  /*0c30*/  BSSY.RELIABLE B2, `(.L_x_22) ;  /* 0x000000d000027945 */ /* 0x000fe20003800100 */
[----:B------:R-:W-:-:S07]  /*0c40*/  IMAD.MOV.U32 R13, RZ, RZ, RZ ;  /* 0x000000ffff0d7224 */ /* 0x000fce00078e00ff */
.L_x_23:
[----:B------:R-:W-:-:S05]  /*0c50*/  VIADD R13, R13, 0x1 ;  /* 0x000000010d0d7836 */ /* 0x000fca0000000000 */
[----:B-1----:R-:W-:-:S13]  /*0c60*/  ISETP.NE.AND P0, PT, R13, R6, PT ;  /* 0x000000060d00720c */ /* 0x002fda0003f05270 */
[----:B------:R-:W-:Y:S05]  /*0c70*/  @!P0 BREAK.RELIABLE B2 ;  /* 0x0000000000028942 */ /* 0x000fea0003800100 */
[----:B------:R-:W-:Y:S05]  /*0c80*/  @!P0 BREAK.RELIABLE B1 ;  /* 0x0000000000018942 */ /* 0x000fea0003800100 */
[----:B------:R-:W-:Y:S05]  /*0c90*/  @!P0 BRA `(.L_x_20) ;  /* 0x0000000000408947 */ /* 0x000fea0003800000 */
[----:B------:R-:W-:-:S03]  /*0ca0*/  IMAD.WIDE.U32 R8, R13, 0x4, RZ ;  /* 0x000000040d087825 */ /* 0x000fc600078e00ff */
[----:B0-----:R-:W-:-:S04]  /*0cb0*/  IADD3 R10, P0, PT, R8, UR10, RZ ;  /* 0x0000000a080a7c10 */ /* 0x001fc8000ff1e0ff */
[----:B------:R-:W-:-:S06]  /*0cc0*/  IADD3.X R11, PT, PT, R9, UR11, RZ, P0, !PT ;  /* 0x0000000b090b7c10 */ /* 0x000fcc00087fe4ff */
[----:B------:R-:W2:Y:S02]  /*0cd0*/  LDG.E R11, desc[UR8][R10.64] ;  /* 0x000000080a0b7981 */ /* 0x000ea4000c1e1900 */
[----:B--2---:R-:W-:-:S13]  /*0ce0*/  ISETP.NE.AND P0, PT, R11, R12, PT ;  /* 0x0000000c0b00720c */ /* 0x004fda0003f05270 */
[----:B------:R-:W-:Y:S05]  /*0cf0*/  @P0 BRA `(.L_x_23) ;  /* 0xfffffffc00d40947 */ /* 0x000fea000383ffff */
[----:B------:R-:W-:Y:S05]  /*0d00*/  BSYNC.RELIABLE B2 ;  /* 0x0000000000027941 */ /* 0x000fea0003800100 */
.L_x_22:
[----:B0-----:R-:W-:Y:S05]  /*0d10*/  BSYNC.RELIABLE B1 ;  /* 0x0000000000017941 */ /* 0x001fea0003800100 */
.L_x_21:
        /* <DEDUP_REMOVED lines=8> */
.L_x_20:
[----:B0-----:R-:W-:Y:S05]  /*0da0*/  BSYNC.RECONVERGENT B0 ;  /* 0x0000000000007941 */ /* 0x001fea0003800200 */
.L_x_19:
[----:B------:R-:W-:Y:S05]  /*0db0*/  WARPSYNC.ALL ;  /* 0x0000000000007948 */ /* 0x000fea0003800000 */
[----:B------:R-:W-:Y:S01]  /*0dc0*/  ISETP.GE.AND P0, PT, R6, 0x1, PT ;  /* 0x000000010600780c */ /* 0x000fe20003f06270 */
[----:B------:R-:W0:Y:S01]  /*0dd0*/  LDCU.64 UR10, c[0x0][0x398] ;  /* 0x00007300ff0a77ac */ /* 0x000e220008000a00 */
[----:B------:R-:W-:Y:S02]  /*0de0*/  BSSY.RECONVERGENT B0, `(.L_x_24) ;  /* 0x0000024000007945 */ /* 0x000fe40003800200 */
[----:B------:R-:W-:-:S04]  /*0df0*/  ISETP.LT.OR P0, PT, R7, -0x1, !P0 ;  /* 0xffffffff0700780c */ /* 0x000fc80004701670 */
[----:B------:R-:W-:-:S04]  /*0e00*/  ISETP.GE.OR P0, PT, R7, UR4, P0 ;  /* 0x0000000407007c0c */ /* 0x000fc80008706670 */
[----:B------:R-:W-:-:S13]  /*0e10*/  ISETP.EQ.OR P0, PT, R4, UR6, P0 ;  /* 0x0000000604007c0c */ /* 0x000fda0008702670 */
[----:B0-----:R-:W-:Y:S05]  /*0e20*/  @P0 BRA `(.L_x_25) ;  /* 0x00000000007c0947 */ /* 0x001fea0003800000 */
[----:B------:R-:W0:Y:S02]  /*0e30*/  LDC.64 R8, c[0x0][0x398] ;  /* 0x0000e600ff087b82 */ /* 0x000e240000000a00 */
[----:B0-----:R-:W2:Y:S01]  /*0e40*/  LDG.E R8, desc[UR8][R8.64] ;  /* 0x0000000808087981 */ /* 0x001ea2000c1e1900 */
[----:B------:R-:W-:Y:S01]  /*0e50*/  VIADD R7, R7, 0x1 ;  /* 0x0000000107077836 */ /* 0x000fe20000000000 */
[----:B------:R-:W-:Y:S04]  /*0e60*/  BSSY.RELIABLE B1, `(.L_x_26) ;  /* 0x0000013000017945 */ /* 0x000fe80003800100 */
[----:B--2---:R-:W-:Y:S02]  /*0e70*/  ISETP.NE.AND P0, PT, R8, R7, PT ;  /* 0x000000070800720c */ /* 0x004fe40003f05270 */
[----:B------:R-:W-:-:S11]  /*0e80*/  CS2R R8, SRZ ;  /* 0x0000000000087805 */ /* 0x000fd6000001ff00 */
[----:B------:R-:W-:Y:S05]  /*0e90*/  @!P0 BRA `(.L_x_27) ;  /* 0x00000000003c8947 */ /* 0x000fea0003800000 */
[----:B------:R-:W0:Y:S01]  /*0ea0*/  LDC R6, c[0x0][0x3ac] ;  /* 0x0000eb00ff067b82 */ /* 0x000e220000000800 */
[----:B------:R-:W-:Y:S01]  /*0eb0*/  BSSY.RELIABLE B2, `(.L_x_27) ;  /* 0x000000d000027945 */ /* 0x000fe20003800100 */
[----:B------:R-:W-:-:S07]  /*0ec0*/  IMAD.MOV.U32 R12, RZ, RZ, RZ ;  /* 0x000000ffff0c7224 */ /* 0x000fce00078e00ff */
.L_x_28:
        /* <DEDUP_REMOVED lines=12> */
.L_x_27:
[----:B------:R-:W-:Y:S05]  /*0f90*/  BSYNC.RELIABLE B1 ;  /* 0x0000000000017941 */ /* 0x000fea0003800100 */
.L_x_26:
        /* <DEDUP_REMOVED lines=8> */
.L_x_25:
[----:B------:R-:W-:Y:S05]  /*1020*/  BSYNC.RECONVERGENT B0 ;  /* 0x0000000000007941 */ /* 0x000fea0003800200 */
.L_x_24:
[----:B------:R-:W-:Y:S05]  /*1030*/  WARPSYNC.ALL ;  /* 0x0000000000007948 */ /* 0x000fea0003800000 */
[----:B------:R-:W0:Y:S01]  /*1040*/  LDCU UR5, c[0x0][0x3b0] ;  /* 0x00007600ff0577ac */ /* 0x000e220008000800 */
[----:B------:R-:W-:Y:S01]  /*1050*/  ISETP.GE.AND P0, PT, R6, 0x1, PT ;  /* 0x000000010600780c */ /* 0x000fe20003f06270 */
[----:B------:R-:W-:Y:S01]  /*1060*/  BSSY.RECONVERGENT B0, `(.L_x_29) ;  /* 0x0000024000007945 */ /* 0x000fe20003800200 */
[----:B------:R-:W1:Y:S01]  /*1070*/  LDCU.64 UR10, c[0x0][0x398] ;  /* 0x00007300ff0a77ac */ /* 0x000e620008000a00 */
[----:B0-----:R-:W-:-:S05]  /*1080*/  VIADD R7, R5, UR5 ;  /* 0x0000000505077c36 */ /* 0x001fca0008000000 */
[----:B------:R-:W-:-:S04]  /*1090*/  ISETP.LT.OR P0, PT, R7, RZ, !P0 ;  /* 0x000000ff0700720c */ /* 0x000fc80004701670 */
[----:B------:R-:W-:-:S13]  /*10a0*/  ISETP.GT.OR P0, PT, R7, UR4, P0 ;  /* 0x0000000407007c0c */ /* 0x000fda0008704670 */
[----:B-1----:R-:W-:Y:S05]  /*10b0*/  @P0 BRA `(.L_x_30) ;  /* 0x0000000000780947 */ /* 0x002fea0003800000 */
        /* <DEDUP_REMOVED lines=9> */
.L_x_33:
        /* <DEDUP_REMOVED lines=12> */
.L_x_32:
[----:B------:R-:W-:Y:S05]  /*1210*/  BSYNC.RELIABLE B1 ;  /* 0x0000000000017941 */ /* 0x000fea0003800100 */
.L_x_31:
        /* <DEDUP_REMOVED lines=8> */
.L_x_30:
[----:B------:R-:W-:Y:S05]  /*12a0*/  BSYNC.RECONVERGENT B0 ;  /* 0x0000000000007941 */ /* 0x000fea0003800200 */
.L_x_29:
[----:B------:R-:W-:Y:S05]  /*12b0*/  WARPSYNC.ALL ;  /* 0x0000000000007948 */ /* 0x000fea0003800000 */
[----:B------:R-:W-:Y:S01]  /*12c0*/  ISETP.NE.AND P0, PT, R4, RZ, PT ;  /* 0x000000ff0400720c */ /* 0x000fe20003f05270 */
[----:B------:R-:W0:Y:S01]  /*12d0*/  LDCU.64 UR10, c[0x0][0x398] ;  /* 0x00007300ff0a77ac */ /* 0x000e220008000a00 */
[----:B------:R-:W-:Y:S11]  /*12e0*/  BSSY.RECONVERGENT B0, `(.L_x_34) ;  /* 0x0000025000007945 */ /* 0x000ff60003800200 */
[----:B------:R-:W-:Y:S05]  /*12f0*/  @!P0 BRA `(.L_x_35) ;  /* 0x00000000008c8947 */ /* 0x000fea0003800000 */
[----:B------:R-:W-:Y:S01]  /*1300*/  VIADD R5, R5, UR6 ;  /* 0x0000000605057c36 */ /* 0x000fe20008000000 */
[----:B------:R-:W-:-:S04]  /*1310*/  VIMNMX R8, PT, PT, R7, R6, PT ;  /* 0x0000000607087248 */ /* 0x000fc80003fe0100 */
[----:B------:R-:W-:-:S04]  /*1320*/  ISETP.GT.AND P0, PT, R5, UR4, PT ;  /* 0x0000000405007c0c */ /* 0x000fc8000bf04270 */
[----:B------:R-:W-:-:S13]  /*1330*/  ISETP.LT.OR P0, PT, R8, 0x1, P0 ;  /* 0x000000010800780c */ /* 0x000fda0000701670 */
        /* <DEDUP_REMOVED lines=10> */
.L_x_38:
[----:B------:R-:W-:-:S05]  /*13e0*/  VIADD R12, R12, 0x1 ;  /* 0x000000010c0c7836 */ /* 0x000fca0000000000 */
[----:B-1----:R-:W-:-:S13]  /*13f0*/  ISETP.NE.AND P0, PT, R12, R6, PT ;  /* 0x000000060c00720c */ /* 0x002fda0003f05270 */
[----:B------:R-:W-:Y:S05]  /*1400*/  @!P0 BREAK.RELIABLE B2 ;  /* 0x0000000000028942 */ /* 0x000fea0003800100 */
[----:B------:R-:W-:Y:S05]  /*1410*/  @!P0 BREAK.RELIABLE B1 ;  /* 0x0000000000018942 */ /* 0x000fea0003800100 */
[----:B------:R-:W-:Y:S05]  /*1420*/  @!P0 BRA `(.L_x_35) ;  /* 0x0000000000408947 */ /* 0x000fea0003800000 */
[----:B------:R-:W-:-:S03]  /*1430*/  IMAD.WIDE.U32 R8, R12, 0x4, RZ ;  /* 0x000000040c087825 */ /* 0x000fc600078e00ff */
[----:B0-----:R-:W-:-:S04]  /*1440*/  IADD3 R10, P0, PT, R8, UR10, RZ ;  /* 0x0000000a080a7c10 */ /* 0x001fc8000ff1e0ff */
[----:B------:R-:W-:-:S05]  /*1450*/  IADD3.X R11, PT, PT, R9, UR11, RZ, P0, !PT ;  /* 0x0000000b090b7c10 */ /* 0x000fca00087fe4ff */
[----:B------:R-:W2:Y:S02]  /*1460*/  LDG.E R10, desc[UR8][R10.64] ;  /* 0x000000080a0a7981 */ /* 0x000ea4000c1e1900 */
[----:B--2---:R-:W-:-:S13]  /*1470*/  ISETP.NE.AND P0, PT, R10, R5, PT ;  /* 0x000000050a00720c */ /* 0x004fda0003f05270 */
[----:B------:R-:W-:Y:S05]  /*1480*/  @P0 BRA `(.L_x_38) ;  /* 0xfffffffc00d40947 */ /* 0x000fea000383ffff */
[----:B------:R-:W-:Y:S05]  /*1490*/  BSYNC.RELIABLE B2 ;  /* 0x0000000000027941 */ /* 0x000fea0003800100 */
.L_x_37:
[----:B0-----:R-:W-:Y:S05]  /*14a0*/  BSYNC.RELIABLE B1 ;  /* 0x0000000000017941 */ /* 0x001fea0003800100 */
.L_x_36:
        /* <DEDUP_REMOVED lines=8> */
.L_x_35:
[----:B0-----:R-:W-:Y:S05]  /*1530*/  BSYNC.RECONVERGENT B0 ;  /* 0x0000000000007941 */ /* 0x001fea0003800200 */
.L_x_34:
[----:B------:R-:W-:Y:S05]  /*1540*/  WARPSYNC.ALL ;  /* 0x0000000000007948 */ /* 0x000fea0003800000 */
[----:B------:R-:W-:Y:S01]  /*1550*/  ISETP.GE.AND P0, PT, R6, 0x1, PT ;  /* 0x000000010600780c */ /* 0x000fe20003f06270 */
[----:B------:R-:W0:Y:S01]  /*1560*/  LDCU UR5, c[0x0][0x3ac] ;  /* 0x00007580ff0577ac */ /* 0x000e220008000800 */
[----:B------:R-:W-:Y:S02]  /*1570*/  BSSY.RECONVERGENT B0, `(.L_x_39) ;  /* 0x0000024000007945 */ /* 0x000fe40003800200 */
[C---:B------:R-:W-:Y:S01]  /*1580*/  ISETP.LT.OR P0, PT, R7.reuse, -0x1, !P0 ;  /* 0xffffffff0700780c */ /* 0x040fe20004701670 */
[----:B------:R-:W1:Y:S03]  /*1590*/  LDCU.64 UR10, c[0x0][0x398] ;  /* 0x00007300ff0a77ac */ /* 0x000e660008000a00 */
[----:B------:R-:W-:-:S04]  /*15a0*/  ISETP.GE.OR P0, PT, R7, UR4, P0 ;  /* 0x0000000407007c0c */ /* 0x000fc80008706670 */
[----:B------:R-:W-:-:S13]  /*15b0*/  ISETP.EQ.OR P0, PT, R4, UR6, P0 ;  /* 0x0000000604007c0c */ /* 0x000fda0008702670 */
[----:B01----:R-:W-:Y:S05]  /*15c0*/  @P0 BRA `(.L_x_40) ;  /* 0x0000000000780947 */ /* 0x003fea0003800000 */
        /* <DEDUP_REMOVED lines=9> */
.L_x_43:
        /* <DEDUP_REMOVED lines=12> */
.L_x_42:
[----:B------:R-:W-:Y:S05]  /*1720*/  BSYNC.RELIABLE B1 ;  /* 0x0000000000017941 */ /* 0x000fea0003800100 */
.L_x_41:
        /* <DEDUP_REMOVED lines=8> */
.L_x_40:
[----:B------:R-:W-:Y:S05]  /*17b0*/  BSYNC.RECONVERGENT B0 ;  /* 0x0000000000007941 */ /* 0x000fea0003800200 */
.L_x_39:
[----:B------:R-:W-:Y:S05]  /*17c0*/  WARPSYNC.ALL ;  /* 0x0000000000007948 */ /* 0x000fea0003800000 */
[----:B------:R-:W0:Y:S01]  /*17d0*/  LDC.64 R4, c[0x0][0x3c0] ;  /* 0x0000f000ff047b82 */ /* 0x000e220000000a00 */
[----:B------:R-:W-:Y:S02]  /*17e0*/  IMAD.IADD R7, R3, 0x1, -R2 ;  /* 0x0000000103077824 */ /* 0x000fe400078e0a02 */
[----:B0-----:R-:W-:-:S05]  /*17f0*/  IMAD.WIDE.U32 R2, R0, 0x4, R4 ;  /* 0x0000000400027825 */ /* 0x001fca00078e0004 */
[----:B------:R-:W-:Y:S01]  /*1800*/  STG.E desc[UR8][R2.64], R7 ;  /* 0x0000000702007986 */ /* 0x000fe2000c101908 */
[----:B------:R-:W-:Y:S05]  /*1810*/  EXIT ;  /* 0x000000000000794d */ /* 0x000fea0003800000 */
.L_x_44:
        /* <DEDUP_REMOVED lines=14> */
.L_x_46:


//--------------------- .nv.shared._Z7mysgemmiiiPKfS0_Pf --------------------------
	.section	.nv.shared._Z7mysgemmiiiPKfS0_Pf,"aw",@nobits
	.sectionflags	@""
	.align	4
.nv.shared._Z7mysgemmiiiPKfS0_Pf:
	.zero		3072


//--------------------- .nv.shared.reserved.0     --------------------------
	.section	.nv.shared.reserved.0,"aw",@nobits
	.weak		__nv_reservedSMEM_offset_0_alias
	.size		__nv_reservedSMEM_offset_0_alias, 0, 64
	.other		__nv_reservedSMEM_offset_0_alias,@"STO_CUDA_RESERVED_SHARED STV_DEFAULT"
__nv_reservedSMEM_offset_0_alias:
	.zero		0
	.zero		64


//--------------------- .nv.constant0._Z7mysgemmiiiPKfS0_Pf --------------------------
	.section	.nv.constant0._Z7mysgemmiiiPKfS0_Pf,"a",@progbits
	.sectionflags	@""
	.align	4
.nv.constant0._Z7mysgemmiiiPKfS0_Pf:
	.zero		936


//--------------------- .nv.constant0._Z11parallelBFEPKiS0_PiS0_S0_iiiiiS1_ --------------------------
	.section	.nv.constant0._Z11parallelBFEPKiS0_PiS0_S0_iiiiiS1_,"a",@progbits
	.sectionflags	@""
	.align	4
.nv.constant0._Z11parallelBFEPKiS0_PiS0_S0_iiiiiS1_:
	.zero		968


//--------------------- SYMBOLS --------------------------

	.type		.nv.reservedSmem.offset0,@object
	.size		.nv.reservedSmem.offset0,0x4
	.type		.nv.reservedSmem.cap,@object
	.size		.nv.reservedSmem.cap,0x4
